	.target	sm_100a

	.elftype	@"ET_EXEC"


//--------------------- .note.nv.tkinfo           --------------------------
	.section	.note.nv.tkinfo,"",@"SHT_NOTE"
	.sectionflags	@"SHF_NOTE_NV_TKINFO"
	.tkinfo
        /*0018*/ 	.word	0x00000002
        /*0030*/ 	.string	""
        /*0030*/ 	.string	"ptxas"
        /*0030*/ 	.string	"Cuda compilation tools, release 13.0, V13.0.88"
        /*0030*/ 	.string	"Build cuda_13.0.r13.0/compiler.36424714_0"
        /*0030*/ 	.string	"-arch sm_100a -m 64 "



//--------------------- .note.nv.cuinfo           --------------------------
	.section	.note.nv.cuinfo,"",@"SHT_NOTE"
	.sectionflags	@"SHF_NOTE_NV_CUINFO"
        /*0018*/ 	.short	0x0002
        /*001a*/ 	.short	0x0064
        /*001c*/ 	.short	0x0082
	.zero		2


//--------------------- .nv.info                  --------------------------
	.section	.nv.info,"",@"SHT_CUDA_INFO"
	.align	4


	//----- nvinfo : EIATTR_REGCOUNT
	.align		4
        /*0000*/ 	.byte	0x04, 0x2f
        /*0002*/ 	.short	(.L_19 - .L_18)
	.align		4
.L_18:
        /*0004*/ 	.word	index@(_ZN7cutlass13device_kernelINS_4gemm6kernel13GemmUniversalIN4cute5tupleIJiiiiEEENS1_10collective13CollectiveMmaINS1_35MainloopSm100TmaUmmaWarpSpecializedILi2ELi2ELi4ENS5_IJNS4_1CILi1EEENSA_ILi2EEESB_EEEEENS5_IJNSA_ILi128EEENSA_ILi64EEESF_EEEfNS5_IJlSB_lEEEfSI_NS4_8TiledMMAINS4_8MMA_AtomIJNS4_17SM100_MMA_TF32_SSINS_10tfloat32_tESM_fLi128ELi64ELNS4_4UMMA5MajorE0ELSO_0ELNSN_7ScaleInE0ELSP_0EEEEEENS4_6LayoutINS5_IJSB_SB_SB_EEENS5_IJNSA_ILi0EEESU_SU_EEEEENS5_IJNS4_10UnderscoreESX_SX_EEEEENS4_23SM90_TMA_LOAD_MULTICASTENS4_14ComposedLayoutINS4_7SwizzleILi3ELi4ELi3EEENS4_18smem_ptr_flag_bitsILi32EEENSS_INS5_IJNSA_ILi8EEENSA_ILi32EEEEEENS5_IJS17_SB_EEEEEEEvNS4_8identityENS4_13SM90_TMA_LOADES1B_vS1C_EENS_8epilogue10collective18CollectiveEpilogueINS1F_23Sm100TmaWarpSpecializedILi4ELi2ELi16ELb1ELb0EEEJSH_NS5_IJNSS_ISF_SB_EENSS_INSA_ILi16EEESB_EEEEEfSI_fSI_NS1F_6fusion15FusionCallbacksIS1J_NS1O_17LinearCombinationIffffLNS_15FloatRoundStyleE2EEESH_S1N_JEEENS4_5SM1004TMEM4LOAD26SM100_TMEM_LOAD_32dp32b16xES1D_NS11_INS12_ILi2ELi4ELi3EEES15_NSS_INS5_IJS16_S1L_EEENS5_IJS1L_SB_EEEEEEENS4_39AutoVectorizingCopyWithAssumedAlignmentILi128EEENS4_14SM90_TMA_STOREES22_S24_S24_EEEvvEEEEvNT_6ParamsE)
        /*0008*/ 	.word	0x0000004c


	//----- nvinfo : EIATTR_FRAME_SIZE
	.align		4
.L_19:
        /*000c*/ 	.byte	0x04, 0x11
        /*000e*/ 	.short	(.L_21 - .L_20)
	.align		4
.L_20:
        /*0010*/ 	.word	index@($__internal_2_$__cuda_sm10x_tcgen05_guardrail_trap_unallocated_columns_being_dealloced)
        /*0014*/ 	.word	0x00000000


	//----- nvinfo : EIATTR_FRAME_SIZE
	.align		4
.L_21:
        /*0018*/ 	.byte	0x04, 0x11
        /*001a*/ 	.short	(.L_23 - .L_22)
	.align		4
.L_22:
        /*001c*/ 	.word	index@($__internal_1_$__cuda_sm10x_tcgen05_guardrail_trap_phase_invalid_during_alloc)
        /*0020*/ 	.word	0x00000000


	//----- nvinfo : EIATTR_FRAME_SIZE
	.align		4
.L_23:
        /*0024*/ 	.byte	0x04, 0x11
        /*0026*/ 	.short	(.L_25 - .L_24)
	.align		4
.L_24:
        /*0028*/ 	.word	index@($__internal_0_$__cuda_sm10x_tcgen05_guardrail_trap_col_being_dealloced_not_returned_by_alloc)
        /*002c*/ 	.word	0x00000000


	//----- nvinfo : EIATTR_FRAME_SIZE
	.align		4
.L_25:
        /*0030*/ 	.byte	0x04, 0x11
        /*0032*/ 	.short	(.L_27 - .L_26)
	.align		4
.L_26:
        /*0034*/ 	.word	index@(_ZN7cutlass13device_kernelINS_4gemm6kernel13GemmUniversalIN4cute5tupleIJiiiiEEENS1_10collective13CollectiveMmaINS1_35MainloopSm100TmaUmmaWarpSpecializedILi2ELi2ELi4ENS5_IJNS4_1CILi1EEENSA_ILi2EEESB_EEEEENS5_IJNSA_ILi128EEENSA_ILi64EEESF_EEEfNS5_IJlSB_lEEEfSI_NS4_8TiledMMAINS4_8MMA_AtomIJNS4_17SM100_MMA_TF32_SSINS_10tfloat32_tESM_fLi128ELi64ELNS4_4UMMA5MajorE0ELSO_0ELNSN_7ScaleInE0ELSP_0EEEEEENS4_6LayoutINS5_IJSB_SB_SB_EEENS5_IJNSA_ILi0EEESU_SU_EEEEENS5_IJNS4_10UnderscoreESX_SX_EEEEENS4_23SM90_TMA_LOAD_MULTICASTENS4_14ComposedLayoutINS4_7SwizzleILi3ELi4ELi3EEENS4_18smem_ptr_flag_bitsILi32EEENSS_INS5_IJNSA_ILi8EEENSA_ILi32EEEEEENS5_IJS17_SB_EEEEEEEvNS4_8identityENS4_13SM90_TMA_LOADES1B_vS1C_EENS_8epilogue10collective18CollectiveEpilogueINS1F_23Sm100TmaWarpSpecializedILi4ELi2ELi16ELb1ELb0EEEJSH_NS5_IJNSS_ISF_SB_EENSS_INSA_ILi16EEESB_EEEEEfSI_fSI_NS1F_6fusion15FusionCallbacksIS1J_NS1O_17LinearCombinationIffffLNS_15FloatRoundStyleE2EEESH_S1N_JEEENS4_5SM1004TMEM4LOAD26SM100_TMEM_LOAD_32dp32b16xES1D_NS11_INS12_ILi2ELi4ELi3EEES15_NSS_INS5_IJS16_S1L_EEENS5_IJS1L_SB_EEEEEEENS4_39AutoVectorizingCopyWithAssumedAlignmentILi128EEENS4_14SM90_TMA_STOREES22_S24_S24_EEEvvEEEEvNT_6ParamsE)
        /*0038*/ 	.word	0x00000000


	//----- nvinfo : EIATTR_MIN_STACK_SIZE
	.align		4
.L_27:
        /*003c*/ 	.byte	0x04, 0x12
        /*003e*/ 	.short	(.L_29 - .L_28)
	.align		4
.L_28:
        /*0040*/ 	.word	index@(_ZN7cutlass13device_kernelINS_4gemm6kernel13GemmUniversalIN4cute5tupleIJiiiiEEENS1_10collective13CollectiveMmaINS1_35MainloopSm100TmaUmmaWarpSpecializedILi2ELi2ELi4ENS5_IJNS4_1CILi1EEENSA_ILi2EEESB_EEEEENS5_IJNSA_ILi128EEENSA_ILi64EEESF_EEEfNS5_IJlSB_lEEEfSI_NS4_8TiledMMAINS4_8MMA_AtomIJNS4_17SM100_MMA_TF32_SSINS_10tfloat32_tESM_fLi128ELi64ELNS4_4UMMA5MajorE0ELSO_0ELNSN_7ScaleInE0ELSP_0EEEEEENS4_6LayoutINS5_IJSB_SB_SB_EEENS5_IJNSA_ILi0EEESU_SU_EEEEENS5_IJNS4_10UnderscoreESX_SX_EEEEENS4_23SM90_TMA_LOAD_MULTICASTENS4_14ComposedLayoutINS4_7SwizzleILi3ELi4ELi3EEENS4_18smem_ptr_flag_bitsILi32EEENSS_INS5_IJNSA_ILi8EEENSA_ILi32EEEEEENS5_IJS17_SB_EEEEEEEvNS4_8identityENS4_13SM90_TMA_LOADES1B_vS1C_EENS_8epilogue10collective18CollectiveEpilogueINS1F_23Sm100TmaWarpSpecializedILi4ELi2ELi16ELb1ELb0EEEJSH_NS5_IJNSS_ISF_SB_EENSS_INSA_ILi16EEESB_EEEEEfSI_fSI_NS1F_6fusion15FusionCallbacksIS1J_NS1O_17LinearCombinationIffffLNS_15FloatRoundStyleE2EEESH_S1N_JEEENS4_5SM1004TMEM4LOAD26SM100_TMEM_LOAD_32dp32b16xES1D_NS11_INS12_ILi2ELi4ELi3EEES15_NSS_INS5_IJS16_S1L_EEENS5_IJS1L_SB_EEEEEEENS4_39AutoVectorizingCopyWithAssumedAlignmentILi128EEENS4_14SM90_TMA_STOREES22_S24_S24_EEEvvEEEEvNT_6ParamsE)
        /*0044*/ 	.word	0x00000000
.L_29:


//--------------------- .nv.compat                --------------------------
	.section	.nv.compat,"",@"SHT_CUDA_COMPAT_INFO"
	.align	4
        /*0000*/ 	.byte	0x02, 0x09, 0x01, 0x00, 0x02, 0x02, 0x02, 0x00, 0x02, 0x05, 0x05, 0x00, 0x03, 0x07, 0x01, 0x01
        /*0010*/ 	.byte	0x02, 0x03, 0x01, 0x00, 0x02, 0x06, 0x01, 0x00, 0x04, 0x0b, 0x08, 0x00, 0x09, 0x00, 0x00, 0x00
        /*0020*/ 	.byte	0x00, 0x00, 0x00, 0x00


//--------------------- .nv.info._ZN7cutlass13device_kernelINS_4gemm6kernel13GemmUniversalIN4cute5tupleIJiiiiEEENS1_10collective13CollectiveMmaINS1_35MainloopSm100TmaUmmaWarpSpecializedILi2ELi2ELi4ENS5_IJNS4_1CILi1EEENSA_ILi2EEESB_EEEEENS5_IJNSA_ILi128EEENSA_ILi64EEESF_EEEfNS5_IJlSB_lEEEfSI_NS4_8TiledMMAINS4_8MMA_AtomIJNS4_17SM100_MMA_TF32_SSINS_10tfloat32_tESM_fLi128ELi64ELNS4_4UMMA5MajorE0ELSO_0ELNSN_7ScaleInE0ELSP_0EEEEEENS4_6LayoutINS5_IJSB_SB_SB_EEENS5_IJNSA_ILi0EEESU_SU_EEEEENS5_IJNS4_10UnderscoreESX_SX_EEEEENS4_23SM90_TMA_LOAD_MULTICASTENS4_14ComposedLayoutINS4_7SwizzleILi3ELi4ELi3EEENS4_18smem_ptr_flag_bitsILi32EEENSS_INS5_IJNSA_ILi8EEENSA_ILi32EEEEEENS5_IJS17_SB_EEEEEEEvNS4_8identityENS4_13SM90_TMA_LOADES1B_vS1C_EENS_8epilogue10collective18CollectiveEpilogueINS1F_23Sm100TmaWarpSpecializedILi4ELi2ELi16ELb1ELb0EEEJSH_NS5_IJNSS_ISF_SB_EENSS_INSA_ILi16EEESB_EEEEEfSI_fSI_NS1F_6fusion15FusionCallbacksIS1J_NS1O_17LinearCombinationIffffLNS_15FloatRoundStyleE2EEESH_S1N_JEEENS4_5SM1004TMEM4LOAD26SM100_TMEM_LOAD_32dp32b16xES1D_NS11_INS12_ILi2ELi4ELi3EEES15_NSS_INS5_IJS16_S1L_EEENS5_IJS1L_SB_EEEEEEENS4_39AutoVectorizingCopyWithAssumedAlignmentILi128EEENS4_14SM90_TMA_STOREES22_S24_S24_EEEvvEEEEvNT_6ParamsE --------------------------
	.section	.nv.info._ZN7cutlass13device_kernelINS_4gemm6kernel13GemmUniversalIN4cute5tupleIJiiiiEEENS1_10collective13CollectiveMmaINS1_35MainloopSm100TmaUmmaWarpSpecializedILi2ELi2ELi4ENS5_IJNS4_1CILi1EEENSA_ILi2EEESB_EEEEENS5_IJNSA_ILi128EEENSA_ILi64EEESF_EEEfNS5_IJlSB_lEEEfSI_NS4_8TiledMMAINS4_8MMA_AtomIJNS4_17SM100_MMA_TF32_SSINS_10tfloat32_tESM_fLi128ELi64ELNS4_4UMMA5MajorE0ELSO_0ELNSN_7ScaleInE0ELSP_0EEEEEENS4_6LayoutINS5_IJSB_SB_SB_EEENS5_IJNSA_ILi0EEESU_SU_EEEEENS5_IJNS4_10UnderscoreESX_SX_EEEEENS4_23SM90_TMA_LOAD_MULTICASTENS4_14ComposedLayoutINS4_7SwizzleILi3ELi4ELi3EEENS4_18smem_ptr_flag_bitsILi32EEENSS_INS5_IJNSA_ILi8EEENSA_ILi32EEEEEENS5_IJS17_SB_EEEEEEEvNS4_8identityENS4_13SM90_TMA_LOADES1B_vS1C_EENS_8epilogue10collective18CollectiveEpilogueINS1F_23Sm100TmaWarpSpecializedILi4ELi2ELi16ELb1ELb0EEEJSH_NS5_IJNSS_ISF_SB_EENSS_INSA_ILi16EEESB_EEEEEfSI_fSI_NS1F_6fusion15FusionCallbacksIS1J_NS1O_17LinearCombinationIffffLNS_15FloatRoundStyleE2EEESH_S1N_JEEENS4_5SM1004TMEM4LOAD26SM100_TMEM_LOAD_32dp32b16xES1D_NS11_INS12_ILi2ELi4ELi3EEES15_NSS_INS5_IJS16_S1L_EEENS5_IJS1L_SB_EEEEEEENS4_39AutoVectorizingCopyWithAssumedAlignmentILi128EEENS4_14SM90_TMA_STOREES22_S24_S24_EEEvvEEEEvNT_6ParamsE,"",@"SHT_CUDA_INFO"
	.sectionflags	@""
	.align	4


	//----- nvinfo : EIATTR_CUDA_API_VERSION
	.align		4
        /*0000*/ 	.byte	0x04, 0x37
        /*0002*/ 	.short	(.L_31 - .L_30)
.L_30:
        /*0004*/ 	.word	0x00000082


	//----- nvinfo : EIATTR_KPARAM_INFO
	.align		4
.L_31:
        /*0008*/ 	.byte	0x04, 0x17
        /*000a*/ 	.short	(.L_33 - .L_32)
.L_32:
        /*000c*/ 	.word	0x00000000
        /*0010*/ 	.short	0x0000
        /*0012*/ 	.short	0x0000
        /*0014*/ 	.byte	0x00, 0xf0, 0x01, 0x20


	//----- nvinfo : EIATTR_AT_ENTRY_FRAGMENTS
	.align		4
.L_33:
        /*0018*/ 	.byte	0x04, 0x4f
        /*001a*/ 	.short	(.L_35 - .L_34)


	//   ....[0]....
.L_34:
        /*001c*/ 	.word	0x00000006


	//----- nvinfo : EIATTR_RESERVED_SMEM_USED
	.align		4
.L_35:
        /*0020*/ 	.byte	0x01, 0x41
	.zero		2


	//----- nvinfo : EIATTR_SPARSE_MMA_MASK
	.align		4
        /*0024*/ 	.byte	0x03, 0x50
        /*0026*/ 	.short	0x0000


	//----- nvinfo : EIATTR_TCGEN05_1CTA_USED
	.align		4
        /*0028*/ 	.byte	0x01, 0x51
	.zero		2


	//----- nvinfo : EIATTR_MAXREG_COUNT
	.align		4
        /*002c*/ 	.byte	0x03, 0x1b
        /*002e*/ 	.short	0x00ff


	//----- nvinfo : EIATTR_NUM_BARRIERS
	.align		4
        /*0030*/ 	.byte	0x02, 0x4c
        /*0032*/ 	.byte	0x07
	.zero		1


	//----- nvinfo : EIATTR_EXTERNS
	.align		4
        /*0034*/ 	.byte	0x04, 0x0f
        /*0036*/ 	.short	(.L_37 - .L_36)


	//   ....[0]....
	.align		4
.L_36:
        /*0038*/ 	.word	index@(__assertfail)


	//----- nvinfo : EIATTR_MERCURY_ISA_VERSION
	.align		4
.L_37:
        /*003c*/ 	.byte	0x03, 0x5f
        /*003e*/ 	.short	0x0101


	//----- nvinfo : EIATTR_INT_WARP_WIDE_INSTR_OFFSETS
	.align		4
        /*0040*/ 	.byte	0x04, 0x31
        /*0042*/ 	.short	(.L_39 - .L_38)


	//   ....[0]....
.L_38:
        /*0044*/ 	.word	0x000044b0


	//   ....[1]....
        /*0048*/ 	.word	0x000044e0


	//   ....[2]....
        /*004c*/ 	.word	0x00004500


	//   ....[3]....
        /*0050*/ 	.word	0x00005040


	//   ....[4]....
        /*0054*/ 	.word	0x000050b0


	//   ....[5]....
        /*0058*/ 	.word	0x000051a0


	//   ....[6]....
        /*005c*/ 	.word	0x00005220


	//   ....[7]....
        /*0060*/ 	.word	0x00005320


	//   ....[8]....
        /*0064*/ 	.word	0x000053a0


	//   ....[9]....
        /*0068*/ 	.word	0x00005490


	//   ....[10]....
        /*006c*/ 	.word	0x00005540


	//----- nvinfo : EIATTR_COOP_GROUP_MASK_REGIDS
	.align		4
.L_39:
        /*0070*/ 	.byte	0x04, 0x29
        /*0072*/ 	.short	(.L_41 - .L_40)


	//   ....[0]....
.L_40:
        /*0074*/ 	.word	0xffffffff


	//   ....[1]....
        /*0078*/ 	.word	0xffffffff


	//   ....[2]....
        /*007c*/ 	.word	0xffffffff


	//   ....[3]....
        /*0080*/ 	.word	0xffffffff


	//   ....[4]....
        /*0084*/ 	.word	0xffffffff


	//   ....[5]....
        /*0088*/ 	.word	0xffffffff


	//   ....[6]....
        /*008c*/ 	.word	0xffffffff


	//   ....[7]....
        /*0090*/ 	.word	0xffffffff


	//   ....[8]....
        /*0094*/ 	.word	0xffffffff


	//   ....[9]....
        /*0098*/ 	.word	0xffffffff


	//   ....[10]....
        /*009c*/ 	.word	0xffffffff


	//   ....[11]....
        /*00a0*/ 	.word	0xffffffff


	//   ....[12]....
        /*00a4*/ 	.word	0xffffffff


	//   ....[13]....
        /*00a8*/ 	.word	0xffffffff


	//----- nvinfo : EIATTR_COOP_GROUP_INSTR_OFFSETS
	.align		4
.L_41:
        /*00ac*/ 	.byte	0x04, 0x28
        /*00ae*/ 	.short	(.L_43 - .L_42)


	//   ....[0]....
.L_42:
        /*00b0*/ 	.word	0x00000080


	//   ....[1]....
        /*00b4*/ 	.word	0x000004e0


	//   ....[2]....
        /*00b8*/ 	.word	0x00000650


	//   ....[3]....
        /*00bc*/ 	.word	0x000007f0


	//   ....[4]....
        /*00c0*/ 	.word	0x000008f0


	//   ....[5]....
        /*00c4*/ 	.word	0x00000a60


	//   ....[6]....
        /*00c8*/ 	.word	0x00000c00


	//   ....[7]....
        /*00cc*/ 	.word	0x00000db0


	//   ....[8]....
        /*00d0*/ 	.word	0x000024a0


	//   ....[9]....
        /*00d4*/ 	.word	0x00003240


	//   ....[10]....
        /*00d8*/ 	.word	0x00003450


	//   ....[11]....
        /*00dc*/ 	.word	0x00003480


	//   ....[12]....
        /*00e0*/ 	.word	0x00004380


	//   ....[13]....
        /*00e4*/ 	.word	0x000045c0


	//----- nvinfo : EIATTR_VRC_CTA_INIT_COUNT
	.align		4
.L_43:
        /*00e8*/ 	.byte	0x02, 0x4a
        /*00ea*/ 	.byte	0x80
	.zero		1


	//----- nvinfo : EIATTR_SYSCALL_OFFSETS
	.align		4
        /*00ec*/ 	.byte	0x04, 0x46
        /*00ee*/ 	.short	(.L_45 - .L_44)


	//   ....[0]....
.L_44:
        /*00f0*/ 	.word	0x000061b0


	//   ....[1]....
        /*00f4*/ 	.word	0x000062a0


	//   ....[2]....
        /*00f8*/ 	.word	0x00006a60


	//   ....[3]....
        /*00fc*/ 	.word	0x000071e0


	//   ....[4]....
        /*0100*/ 	.word	0x00007940


	//   ....[5]....
        /*0104*/ 	.word	0x000080a0


	//----- nvinfo : EIATTR_MBARRIER_INSTR_OFFSETS
	.align		4
.L_45:
        /*0108*/ 	.byte	0x04, 0x39
        /*010a*/ 	.short	(.L_47 - .L_46)


	//   ....[0]....
.L_46:
        /*010c*/ 	.word	0x00000600
        /*0110*/ 	.word	0x000000ff
        /*0114*/ 	.word	0x00000000
        /*0118*/ 	.short	0x0100
        /*011a*/ 	.byte	0x04
	.zero		1


	//   ....[1]....
        /*011c*/ 	.word	0x00000610
        /*0120*/ 	.word	0x000000ff
        /*0124*/ 	.word	0x00000010
        /*0128*/ 	.short	0x0100
        /*012a*/ 	.byte	0x04
	.zero		1


	//   ....[2]....
        /*012c*/ 	.word	0x00000620
        /*0130*/ 	.word	0x000000ff
        /*0134*/ 	.word	0x00000008
        /*0138*/ 	.short	0x0100
        /*013a*/ 	.byte	0x04
	.zero		1


	//   ....[3]....
        /*013c*/ 	.word	0x00000630
        /*0140*/ 	.word	0x000000ff
        /*0144*/ 	.word	0x00000018
        /*0148*/ 	.short	0x0100
        /*014a*/ 	.byte	0x04
	.zero		1


	//   ....[4]....
        /*014c*/ 	.word	0x00000760
        /*0150*/ 	.word	0x000000ff
        /*0154*/ 	.word	0x00000020
        /*0158*/ 	.short	0x0100
        /*015a*/ 	.byte	0x04
	.zero		1


	//   ....[5]....
        /*015c*/ 	.word	0x00000770
        /*0160*/ 	.word	0x000000ff
        /*0164*/ 	.word	0x00000040
        /*0168*/ 	.short	0x0100
        /*016a*/ 	.byte	0x04
	.zero		1


	//   ....[6]....
        /*016c*/ 	.word	0x00000780
        /*0170*/ 	.word	0x000000ff
        /*0174*/ 	.word	0x00000028
        /*0178*/ 	.short	0x0100
        /*017a*/ 	.byte	0x04
	.zero		1


	//   ....[7]....
        /*017c*/ 	.word	0x00000790
        /*0180*/ 	.word	0x000000ff
        /*0184*/ 	.word	0x00000048
        /*0188*/ 	.short	0x0100
        /*018a*/ 	.byte	0x04
	.zero		1


	//   ....[8]....
        /*018c*/ 	.word	0x000007a0
        /*0190*/ 	.word	0x000000ff
        /*0194*/ 	.word	0x00000030
        /*0198*/ 	.short	0x0100
        /*019a*/ 	.byte	0x04
	.zero		1


	//   ....[9]....
        /*019c*/ 	.word	0x000007b0
        /*01a0*/ 	.word	0x000000ff
        /*01a4*/ 	.word	0x00000050
        /*01a8*/ 	.short	0x0100
        /*01aa*/ 	.byte	0x04
	.zero		1


	//   ....[10]....
        /*01ac*/ 	.word	0x000007c0
        /*01b0*/ 	.word	0x000000ff
        /*01b4*/ 	.word	0x00000038
        /*01b8*/ 	.short	0x0100
        /*01ba*/ 	.byte	0x04
	.zero		1


	//   ....[11]....
        /*01bc*/ 	.word	0x000007d0
        /*01c0*/ 	.word	0x000000ff
        /*01c4*/ 	.word	0x00000058
        /*01c8*/ 	.short	0x0100
        /*01ca*/ 	.byte	0x04
	.zero		1


	//   ....[12]....
        /*01cc*/ 	.word	0x000008c0
        /*01d0*/ 	.word	0x000000ff
        /*01d4*/ 	.word	0x00000060
        /*01d8*/ 	.short	0x0100
        /*01da*/ 	.byte	0x06
	.zero		1


	//   ....[13]....
        /*01dc*/ 	.word	0x000008d0
        /*01e0*/ 	.word	0x000000ff
        /*01e4*/ 	.word	0x00000068
        /*01e8*/ 	.short	0x0100
        /*01ea*/ 	.byte	0x06
	.zero		1


	//   ....[14]....
        /*01ec*/ 	.word	0x00000a10
        /*01f0*/ 	.word	0x000000ff
        /*01f4*/ 	.word	0x00000070
        /*01f8*/ 	.short	0x0100
        /*01fa*/ 	.byte	0x06
	.zero		1


	//   ....[15]....
        /*01fc*/ 	.word	0x00000a20
        /*0200*/ 	.word	0x000000ff
        /*0204*/ 	.word	0x00000080
        /*0208*/ 	.short	0x0100
        /*020a*/ 	.byte	0x06
	.zero		1


	//   ....[16]....
        /*020c*/ 	.word	0x00000a30
        /*0210*/ 	.word	0x000000ff
        /*0214*/ 	.word	0x00000078
        /*0218*/ 	.short	0x0100
        /*021a*/ 	.byte	0x06
	.zero		1


	//   ....[17]....
        /*021c*/ 	.word	0x00000a40
        /*0220*/ 	.word	0x000000ff
        /*0224*/ 	.word	0x00000088
        /*0228*/ 	.short	0x0100
        /*022a*/ 	.byte	0x06
	.zero		1


	//   ....[18]....
        /*022c*/ 	.word	0x00000b70
        /*0230*/ 	.word	0x000000ff
        /*0234*/ 	.word	0x00000090
        /*0238*/ 	.short	0x0100
        /*023a*/ 	.byte	0x04
	.zero		1


	//   ....[19]....
        /*023c*/ 	.word	0x00000b80
        /*0240*/ 	.word	0x000000ff
        /*0244*/ 	.word	0x000000b0
        /*0248*/ 	.short	0x0100
        /*024a*/ 	.byte	0x04
	.zero		1


	//   ....[20]....
        /*024c*/ 	.word	0x00000b90
        /*0250*/ 	.word	0x000000ff
        /*0254*/ 	.word	0x00000098
        /*0258*/ 	.short	0x0100
        /*025a*/ 	.byte	0x04
	.zero		1


	//   ....[21]....
        /*025c*/ 	.word	0x00000ba0
        /*0260*/ 	.word	0x000000ff
        /*0264*/ 	.word	0x000000b8
        /*0268*/ 	.short	0x0100
        /*026a*/ 	.byte	0x04
	.zero		1


	//   ....[22]....
        /*026c*/ 	.word	0x00000bb0
        /*0270*/ 	.word	0x000000ff
        /*0274*/ 	.word	0x000000a0
        /*0278*/ 	.short	0x0100
        /*027a*/ 	.byte	0x04
	.zero		1


	//   ....[23]....
        /*027c*/ 	.word	0x00000bc0
        /*0280*/ 	.word	0x000000ff
        /*0284*/ 	.word	0x000000c0
        /*0288*/ 	.short	0x0100
        /*028a*/ 	.byte	0x04
	.zero		1


	//   ....[24]....
        /*028c*/ 	.word	0x00000bd0
        /*0290*/ 	.word	0x000000ff
        /*0294*/ 	.word	0x000000a8
        /*0298*/ 	.short	0x0100
        /*029a*/ 	.byte	0x04
	.zero		1


	//   ....[25]....
        /*029c*/ 	.word	0x00000be0
        /*02a0*/ 	.word	0x000000ff
        /*02a4*/ 	.word	0x000000c8
        /*02a8*/ 	.short	0x0100
        /*02aa*/ 	.byte	0x04
	.zero		1


	//   ....[26]....
        /*02ac*/ 	.word	0x00000cd0
        /*02b0*/ 	.word	0x000000ff
        /*02b4*/ 	.word	0x000000d0
        /*02b8*/ 	.short	0x0100
        /*02ba*/ 	.byte	0x04
	.zero		1


	//   ....[27]....
        /*02bc*/ 	.word	0x00000ce0
        /*02c0*/ 	.word	0x000000ff
        /*02c4*/ 	.word	0x000000e0
        /*02c8*/ 	.short	0x0100
        /*02ca*/ 	.byte	0x04
	.zero		1


	//   ....[28]....
        /*02cc*/ 	.word	0x00000cf0
        /*02d0*/ 	.word	0x000000ff
        /*02d4*/ 	.word	0x000000d8
        /*02d8*/ 	.short	0x0100
        /*02da*/ 	.byte	0x04
	.zero		1


	//   ....[29]....
        /*02dc*/ 	.word	0x00000d00
        /*02e0*/ 	.word	0x000000ff
        /*02e4*/ 	.word	0x000000e8
        /*02e8*/ 	.short	0x0100
        /*02ea*/ 	.byte	0x04
	.zero		1


	//   ....[30]....
        /*02ec*/ 	.word	0x00001860
        /*02f0*/ 	.word	0x00000000
        /*02f4*/ 	.word	0x000000e0
        /*02f8*/ 	.short	0x010a
        /*02fa*/ 	.byte	0xff
	.zero		1


	//   ....[31]....
        /*02fc*/ 	.word	0x00001890
        /*0300*/ 	.word	0x00000000
        /*0304*/ 	.word	0x000000d0
        /*0308*/ 	.short	0x0101
        /*030a*/ 	.byte	0xff
	.zero		1


	//   ....[32]....
        /*030c*/ 	.word	0x00001960
        /*0310*/ 	.word	0x000000ff
        /*0314*/ 	.word	0x00000010
        /*0318*/ 	.short	0x010a
        /*031a*/ 	.byte	0x04
	.zero		1


	//   ....[33]....
        /*031c*/ 	.word	0x000019e0
        /*0320*/ 	.word	0x000000ff
        /*0324*/ 	.word	0x00000010
        /*0328*/ 	.short	0x010a
        /*032a*/ 	.byte	0x39
	.zero		1


	//   ....[34]....
        /*032c*/ 	.word	0x00001b20
        /*0330*/ 	.word	0x000000ff
        /*0334*/ 	.word	0x00000010
        /*0338*/ 	.short	0x010a
        /*033a*/ 	.byte	0x04
	.zero		1


	//   ....[35]....
        /*033c*/ 	.word	0x00001f00
        /*0340*/ 	.word	0x000000ff
        /*0344*/ 	.word	0x00000068
        /*0348*/ 	.short	0x0101
        /*034a*/ 	.byte	0x15
	.zero		1


	//   ....[36]....
        /*034c*/ 	.word	0x00001f20
        /*0350*/ 	.word	0x000000ff
        /*0354*/ 	.word	0x00000010
        /*0358*/ 	.short	0x010a
        /*035a*/ 	.byte	0x04
	.zero		1


	//   ....[37]....
        /*035c*/ 	.word	0x00001fa0
        /*0360*/ 	.word	0x000000ff
        /*0364*/ 	.word	0x00000010
        /*0368*/ 	.short	0x010a
        /*036a*/ 	.byte	0x39
	.zero		1


	//   ....[38]....
        /*036c*/ 	.word	0x000020e0
        /*0370*/ 	.word	0x000000ff
        /*0374*/ 	.word	0x00000010
        /*0378*/ 	.short	0x010a
        /*037a*/ 	.byte	0x04
	.zero		1


	//   ....[39]....
        /*037c*/ 	.word	0x000024d0
        /*0380*/ 	.word	0x00000003
        /*0384*/ 	.word	0x00000070
        /*0388*/ 	.short	0x010a
        /*038a*/ 	.byte	0xff
	.zero		1


	//   ....[40]....
        /*038c*/ 	.word	0x00002620
        /*0390*/ 	.word	0x00000000
        /*0394*/ 	.word	0x00000000
        /*0398*/ 	.short	0x0101
        /*039a*/ 	.byte	0xff
	.zero		1


	//   ....[41]....
        /*039c*/ 	.word	0x00002be0
        /*03a0*/ 	.word	0x000000ff
        /*03a4*/ 	.word	0x00000000
        /*03a8*/ 	.short	0x010a
        /*03aa*/ 	.byte	0x04
	.zero		1


	//   ....[42]....
        /*03ac*/ 	.word	0x00002c80
        /*03b0*/ 	.word	0x00000000
        /*03b4*/ 	.word	0x00000000
        /*03b8*/ 	.short	0x010a
        /*03ba*/ 	.byte	0xff
	.zero		1


	//   ....[43]....
        /*03bc*/ 	.word	0x00002da0
        /*03c0*/ 	.word	0x00000002
        /*03c4*/ 	.word	0x000000d0
        /*03c8*/ 	.short	0x010a
        /*03ca*/ 	.byte	0xff
	.zero		1


	//   ....[44]....
        /*03cc*/ 	.word	0x00002e10
        /*03d0*/ 	.word	0x00000002
        /*03d4*/ 	.word	0x00000000
        /*03d8*/ 	.short	0x0101
        /*03da*/ 	.byte	0xff
	.zero		1


	//   ....[45]....
        /*03dc*/ 	.word	0x00002e30
        /*03e0*/ 	.word	0x000000ff
        /*03e4*/ 	.word	0x00000080
        /*03e8*/ 	.short	0x010a
        /*03ea*/ 	.byte	0x04
	.zero		1


	//   ....[46]....
        /*03ec*/ 	.word	0x00002f50
        /*03f0*/ 	.word	0x00000002
        /*03f4*/ 	.word	0x00000070
        /*03f8*/ 	.short	0x010a
        /*03fa*/ 	.byte	0xff
	.zero		1


	//   ....[47]....
        /*03fc*/ 	.word	0x00003050
        /*0400*/ 	.word	0x00000002
        /*0404*/ 	.word	0x00000000
        /*0408*/ 	.short	0x0101
        /*040a*/ 	.byte	0xff
	.zero		1


	//   ....[48]....
        /*040c*/ 	.word	0x000030e0
        /*0410*/ 	.word	0x000000ff
        /*0414*/ 	.word	0x00000080
        /*0418*/ 	.short	0x0106
        /*041a*/ 	.byte	0x04
	.zero		1


	//   ....[49]....
        /*041c*/ 	.word	0x00003100
        /*0420*/ 	.word	0x000000ff
        /*0424*/ 	.word	0x00000080
        /*0428*/ 	.short	0x010a
        /*042a*/ 	.byte	0x04
	.zero		1


	//   ....[50]....
        /*042c*/ 	.word	0x00003190
        /*0430*/ 	.word	0x000000ff
        /*0434*/ 	.word	0x00000080
        /*0438*/ 	.short	0x0106
        /*043a*/ 	.byte	0x07
	.zero		1


	//   ....[51]....
        /*043c*/ 	.word	0x000031d0
        /*0440*/ 	.word	0x00000000
        /*0444*/ 	.word	0x00000080
        /*0448*/ 	.short	0x010a
        /*044a*/ 	.byte	0xff
	.zero		1


	//   ....[52]....
        /*044c*/ 	.word	0x000036f0
        /*0450*/ 	.word	0x00000000
        /*0454*/ 	.word	0x00000070
        /*0458*/ 	.short	0x010a
        /*045a*/ 	.byte	0xff
	.zero		1


	//   ....[53]....
        /*045c*/ 	.word	0x00003820
        /*0460*/ 	.word	0x00000003
        /*0464*/ 	.word	0x00000000
        /*0468*/ 	.short	0x0101
        /*046a*/ 	.byte	0xff
	.zero		1


	//   ....[54]....
        /*046c*/ 	.word	0x00003830
        /*0470*/ 	.word	0x000000ff
        /*0474*/ 	.word	0x00000000
        /*0478*/ 	.short	0x010a
        /*047a*/ 	.byte	0x04
	.zero		1


	//   ....[55]....
        /*047c*/ 	.word	0x00003850
        /*0480*/ 	.word	0x000000ff
        /*0484*/ 	.word	0x000000b0
        /*0488*/ 	.short	0x010a
        /*048a*/ 	.byte	0x06
	.zero		1


	//   ....[56]....
        /*048c*/ 	.word	0x00003920
        /*0490*/ 	.word	0x000000ff
        /*0494*/ 	.word	0x00000000
        /*0498*/ 	.short	0x010a
        /*049a*/ 	.byte	0x05
	.zero		1


	//   ....[57]....
        /*049c*/ 	.word	0x00003a70
        /*04a0*/ 	.word	0x000000ff
        /*04a4*/ 	.word	0x00000000
        /*04a8*/ 	.short	0x010a
        /*04aa*/ 	.byte	0x07
	.zero		1


	//   ....[58]....
        /*04ac*/ 	.word	0x000041b0
        /*04b0*/ 	.word	0x000000ff
        /*04b4*/ 	.word	0x00000000
        /*04b8*/ 	.short	0x010a
        /*04ba*/ 	.byte	0x04
	.zero		1


	//   ....[59]....
        /*04bc*/ 	.word	0x00004240
        /*04c0*/ 	.word	0x000000ff
        /*04c4*/ 	.word	0x00000000
        /*04c8*/ 	.short	0x010a
        /*04ca*/ 	.byte	0x05
	.zero		1


	//   ....[60]....
        /*04cc*/ 	.word	0x000042d0
        /*04d0*/ 	.word	0x000000ff
        /*04d4*/ 	.word	0x00000000
        /*04d8*/ 	.short	0x010a
        /*04da*/ 	.byte	0x05
	.zero		1


	//   ....[61]....
        /*04dc*/ 	.word	0x00004360
        /*04e0*/ 	.word	0x000000ff
        /*04e4*/ 	.word	0x00000000
        /*04e8*/ 	.short	0x010a
        /*04ea*/ 	.byte	0x04
	.zero		1


	//   ....[62]....
        /*04ec*/ 	.word	0x00004840
        /*04f0*/ 	.word	0x0000000c
        /*04f4*/ 	.word	0x00000070
        /*04f8*/ 	.short	0x010a
        /*04fa*/ 	.byte	0xff
	.zero		1


	//   ....[63]....
        /*04fc*/ 	.word	0x000049b0
        /*0500*/ 	.word	0x00000000
        /*0504*/ 	.word	0x00000000
        /*0508*/ 	.short	0x0101
        /*050a*/ 	.byte	0xff
	.zero		1


	//   ....[64]....
        /*050c*/ 	.word	0x00004e40
        /*0510*/ 	.word	0x000000ff
        /*0514*/ 	.word	0x00000068
        /*0518*/ 	.short	0x010a
        /*051a*/ 	.byte	0x15
	.zero		1


	//   ....[65]....
        /*051c*/ 	.word	0x00004fc0
        /*0520*/ 	.word	0x000000ff
        /*0524*/ 	.word	0x00000040
        /*0528*/ 	.short	0x010a
        /*052a*/ 	.byte	0x15
	.zero		1


	//   ....[66]....
        /*052c*/ 	.word	0x00005150
        /*0530*/ 	.word	0x000000ff
        /*0534*/ 	.word	0x00000020
        /*0538*/ 	.short	0x010b
        /*053a*/ 	.byte	0x15
	.zero		1


	//   ....[67]....
        /*053c*/ 	.word	0x00005160
        /*0540*/ 	.word	0x000000ff
        /*0544*/ 	.word	0x00000000
        /*0548*/ 	.short	0x0101
        /*054a*/ 	.byte	0x06
	.zero		1


	//   ....[68]....
        /*054c*/ 	.word	0x00005170
        /*0550*/ 	.word	0x000000ff
        /*0554*/ 	.word	0x00000048
        /*0558*/ 	.short	0x010a
        /*055a*/ 	.byte	0x15
	.zero		1


	//   ....[69]....
        /*055c*/ 	.word	0x000052d0
        /*0560*/ 	.word	0x000000ff
        /*0564*/ 	.word	0x00000028
        /*0568*/ 	.short	0x010b
        /*056a*/ 	.byte	0x15
	.zero		1


	//   ....[70]....
        /*056c*/ 	.word	0x000052e0
        /*0570*/ 	.word	0x000000ff
        /*0574*/ 	.word	0x00000000
        /*0578*/ 	.short	0x0101
        /*057a*/ 	.byte	0x06
	.zero		1


	//   ....[71]....
        /*057c*/ 	.word	0x000052f0
        /*0580*/ 	.word	0x000000ff
        /*0584*/ 	.word	0x00000050
        /*0588*/ 	.short	0x010a
        /*058a*/ 	.byte	0x15
	.zero		1


	//   ....[72]....
        /*058c*/ 	.word	0x00005440
        /*0590*/ 	.word	0x000000ff
        /*0594*/ 	.word	0x00000030
        /*0598*/ 	.short	0x010b
        /*059a*/ 	.byte	0x15
	.zero		1


	//   ....[73]....
        /*059c*/ 	.word	0x00005450
        /*05a0*/ 	.word	0x000000ff
        /*05a4*/ 	.word	0x00000000
        /*05a8*/ 	.short	0x0101
        /*05aa*/ 	.byte	0x06
	.zero		1


	//   ....[74]....
        /*05ac*/ 	.word	0x00005460
        /*05b0*/ 	.word	0x000000ff
        /*05b4*/ 	.word	0x00000058
        /*05b8*/ 	.short	0x010a
        /*05ba*/ 	.byte	0x15
	.zero		1


	//   ....[75]....
        /*05bc*/ 	.word	0x00005660
        /*05c0*/ 	.word	0x000000ff
        /*05c4*/ 	.word	0x00000038
        /*05c8*/ 	.short	0x010b
        /*05ca*/ 	.byte	0x15
	.zero		1


	//   ....[76]....
        /*05cc*/ 	.word	0x00005670
        /*05d0*/ 	.word	0x000000ff
        /*05d4*/ 	.word	0x00000000
        /*05d8*/ 	.short	0x0101
        /*05da*/ 	.byte	0x25
	.zero		1


	//   ....[77]....
        /*05dc*/ 	.word	0x000056a0
        /*05e0*/ 	.word	0x000000ff
        /*05e4*/ 	.word	0x00000040
        /*05e8*/ 	.short	0x010a
        /*05ea*/ 	.byte	0x15
	.zero		1


	//   ....[78]....
        /*05ec*/ 	.word	0x000056c0
        /*05f0*/ 	.word	0x000000ff
        /*05f4*/ 	.word	0x00000048
        /*05f8*/ 	.short	0x010a
        /*05fa*/ 	.byte	0x15
	.zero		1


	//   ....[79]....
        /*05fc*/ 	.word	0x000056e0
        /*0600*/ 	.word	0x000000ff
        /*0604*/ 	.word	0x00000050
        /*0608*/ 	.short	0x010a
        /*060a*/ 	.byte	0x15
	.zero		1


	//   ....[80]....
        /*060c*/ 	.word	0x00005720
        /*0610*/ 	.word	0x00000000
        /*0614*/ 	.word	0x00000058
        /*0618*/ 	.short	0x010a
        /*061a*/ 	.byte	0xff
	.zero		1


	//   ....[81]....
        /*061c*/ 	.word	0x00005a40
        /*0620*/ 	.word	0x00000003
        /*0624*/ 	.word	0x00000070
        /*0628*/ 	.short	0x010a
        /*062a*/ 	.byte	0xff
	.zero		1


	//   ....[82]....
        /*062c*/ 	.word	0x00005bc0
        /*0630*/ 	.word	0x00000000
        /*0634*/ 	.word	0x00000000
        /*0638*/ 	.short	0x0101
        /*063a*/ 	.byte	0xff
	.zero		1


	//   ....[83]....
        /*063c*/ 	.word	0x00006720
        /*0640*/ 	.word	0x000000ff
        /*0644*/ 	.word	0x00000020
        /*0648*/ 	.short	0x010a
        /*064a*/ 	.byte	0x2b
	.zero		1


	//   ....[84]....
        /*064c*/ 	.word	0x00006760
        /*0650*/ 	.word	0x00000046
        /*0654*/ 	.word	0x00000090
        /*0658*/ 	.short	0x010a
        /*065a*/ 	.byte	0xff
	.zero		1


	//   ....[85]....
        /*065c*/ 	.word	0x00006850
        /*0660*/ 	.word	0x000000ff
        /*0664*/ 	.word	0x00000020
        /*0668*/ 	.short	0x010a
        /*066a*/ 	.byte	0x2b
	.zero		1


	//   ....[86]....
        /*066c*/ 	.word	0x00006940
        /*0670*/ 	.word	0x00000046
        /*0674*/ 	.word	0x00000090
        /*0678*/ 	.short	0x010a
        /*067a*/ 	.byte	0xff
	.zero		1


	//   ....[87]....
        /*067c*/ 	.word	0x00006f10
        /*0680*/ 	.word	0x00000000
        /*0684*/ 	.word	0x00000000
        /*0688*/ 	.short	0x0101
        /*068a*/ 	.byte	0xff
	.zero		1


	//   ....[88]....
        /*068c*/ 	.word	0x00006f20
        /*0690*/ 	.word	0x00000002
        /*0694*/ 	.word	0x00000020
        /*0698*/ 	.short	0x010a
        /*069a*/ 	.byte	0xff
	.zero		1


	//   ....[89]....
        /*069c*/ 	.word	0x00007000
        /*06a0*/ 	.word	0x00000002
        /*06a4*/ 	.word	0x00000020
        /*06a8*/ 	.short	0x010a
        /*06aa*/ 	.byte	0xff
	.zero		1


	//   ....[90]....
        /*06ac*/ 	.word	0x00007670
        /*06b0*/ 	.word	0x00000010
        /*06b4*/ 	.word	0x00000000
        /*06b8*/ 	.short	0x0101
        /*06ba*/ 	.byte	0xff
	.zero		1


	//   ....[91]....
        /*06bc*/ 	.word	0x00007690
        /*06c0*/ 	.word	0x00000000
        /*06c4*/ 	.word	0x00000020
        /*06c8*/ 	.short	0x010a
        /*06ca*/ 	.byte	0xff
	.zero		1


	//   ....[92]....
        /*06cc*/ 	.word	0x00007760
        /*06d0*/ 	.word	0x00000000
        /*06d4*/ 	.word	0x00000020
        /*06d8*/ 	.short	0x010a
        /*06da*/ 	.byte	0xff
	.zero		1


	//   ....[93]....
        /*06dc*/ 	.word	0x00007dd0
        /*06e0*/ 	.word	0x00000010
        /*06e4*/ 	.word	0x00000000
        /*06e8*/ 	.short	0x0101
        /*06ea*/ 	.byte	0xff
	.zero		1


	//   ....[94]....
        /*06ec*/ 	.word	0x00007df0
        /*06f0*/ 	.word	0x00000000
        /*06f4*/ 	.word	0x00000020
        /*06f8*/ 	.short	0x010a
        /*06fa*/ 	.byte	0xff
	.zero		1


	//   ....[95]....
        /*06fc*/ 	.word	0x00007ec0
        /*0700*/ 	.word	0x00000000
        /*0704*/ 	.word	0x00000020
        /*0708*/ 	.short	0x010a
        /*070a*/ 	.byte	0xff
	.zero		1


	//   ....[96]....
        /*070c*/ 	.word	0x00008190
        /*0710*/ 	.word	0x000000ff
        /*0714*/ 	.word	0x00000000
        /*0718*/ 	.short	0x0101
        /*071a*/ 	.byte	0x04
	.zero		1


	//   ....[97]....
        /*071c*/ 	.word	0x000085b0
        /*0720*/ 	.word	0x00000000
        /*0724*/ 	.word	0x00000000
        /*0728*/ 	.short	0x0101
        /*072a*/ 	.byte	0xff
	.zero		1


	//   ....[98]....
        /*072c*/ 	.word	0x00008840
        /*0730*/ 	.word	0x000000ff
        /*0734*/ 	.word	0x00000000
        /*0738*/ 	.short	0x0101
        /*073a*/ 	.byte	0x04
	.zero		1


	//   ....[99]....
        /*073c*/ 	.word	0x00008860
        /*0740*/ 	.word	0x00000000
        /*0744*/ 	.word	0x000000e0
        /*0748*/ 	.short	0x010a
        /*074a*/ 	.byte	0xff
	.zero		1


	//   ....[100]....
        /*074c*/ 	.word	0x000088c0
        /*0750*/ 	.word	0x00000000
        /*0754*/ 	.word	0x00000010
        /*0758*/ 	.short	0x010a
        /*075a*/ 	.byte	0xff
	.zero		1


	//   ....[101]....
        /*075c*/ 	.word	0x00008920
        /*0760*/ 	.word	0x00000000
        /*0764*/ 	.word	0x00000010
        /*0768*/ 	.short	0x010a
        /*076a*/ 	.byte	0xff
	.zero		1


	//   ....[102]....
        /*076c*/ 	.word	0x00008970
        /*0770*/ 	.word	0x00000003
        /*0774*/ 	.word	0x00000070
        /*0778*/ 	.short	0x010a
        /*077a*/ 	.byte	0xff
	.zero		1


	//   ....[103]....
        /*077c*/ 	.word	0x000089d0
        /*0780*/ 	.word	0x00000000
        /*0784*/ 	.word	0x00000000
        /*0788*/ 	.short	0x010a
        /*078a*/ 	.byte	0xff
	.zero		1


	//   ....[104]....
        /*078c*/ 	.word	0x00008a20
        /*0790*/ 	.word	0x00000002
        /*0794*/ 	.word	0x000000d0
        /*0798*/ 	.short	0x010a
        /*079a*/ 	.byte	0xff
	.zero		1


	//   ....[105]....
        /*079c*/ 	.word	0x00008a80
        /*07a0*/ 	.word	0x00000002
        /*07a4*/ 	.word	0x00000080
        /*07a8*/ 	.short	0x010a
        /*07aa*/ 	.byte	0xff
	.zero		1


	//   ....[106]....
        /*07ac*/ 	.word	0x00008ad0
        /*07b0*/ 	.word	0x00000002
        /*07b4*/ 	.word	0x00000070
        /*07b8*/ 	.short	0x010a
        /*07ba*/ 	.byte	0xff
	.zero		1


	//   ....[107]....
        /*07bc*/ 	.word	0x00008b30
        /*07c0*/ 	.word	0x00000000
        /*07c4*/ 	.word	0x00000080
        /*07c8*/ 	.short	0x010a
        /*07ca*/ 	.byte	0xff
	.zero		1


	//   ....[108]....
        /*07cc*/ 	.word	0x00008b80
        /*07d0*/ 	.word	0x00000000
        /*07d4*/ 	.word	0x00000070
        /*07d8*/ 	.short	0x010a
        /*07da*/ 	.byte	0xff
	.zero		1


	//   ....[109]....
        /*07dc*/ 	.word	0x00008bf0
        /*07e0*/ 	.word	0x00000002
        /*07e4*/ 	.word	0x000000b0
        /*07e8*/ 	.short	0x010a
        /*07ea*/ 	.byte	0xff
	.zero		1


	//   ....[110]....
        /*07ec*/ 	.word	0x00008c50
        /*07f0*/ 	.word	0x00000000
        /*07f4*/ 	.word	0x00000000
        /*07f8*/ 	.short	0x010a
        /*07fa*/ 	.byte	0xff
	.zero		1


	//   ....[111]....
        /*07fc*/ 	.word	0x00008cb0
        /*0800*/ 	.word	0x00000000
        /*0804*/ 	.word	0x00000000
        /*0808*/ 	.short	0x010a
        /*080a*/ 	.byte	0xff
	.zero		1


	//   ....[112]....
        /*080c*/ 	.word	0x00008d10
        /*0810*/ 	.word	0x00000000
        /*0814*/ 	.word	0x00000000
        /*0818*/ 	.short	0x010a
        /*081a*/ 	.byte	0xff
	.zero		1


	//   ....[113]....
        /*081c*/ 	.word	0x00008d70
        /*0820*/ 	.word	0x00000000
        /*0824*/ 	.word	0x00000000
        /*0828*/ 	.short	0x010a
        /*082a*/ 	.byte	0xff
	.zero		1


	//   ....[114]....
        /*082c*/ 	.word	0x00008dd0
        /*0830*/ 	.word	0x00000000
        /*0834*/ 	.word	0x00000000
        /*0838*/ 	.short	0x010a
        /*083a*/ 	.byte	0xff
	.zero		1


	//   ....[115]....
        /*083c*/ 	.word	0x00008e20
        /*0840*/ 	.word	0x0000000c
        /*0844*/ 	.word	0x00000070
        /*0848*/ 	.short	0x010a
        /*084a*/ 	.byte	0xff
	.zero		1


	//   ....[116]....
        /*084c*/ 	.word	0x00008e80
        /*0850*/ 	.word	0x00000000
        /*0854*/ 	.word	0x00000068
        /*0858*/ 	.short	0x010a
        /*085a*/ 	.byte	0xff
	.zero		1


	//   ....[117]....
        /*085c*/ 	.word	0x00008ee0
        /*0860*/ 	.word	0x00000000
        /*0864*/ 	.word	0x00000040
        /*0868*/ 	.short	0x010a
        /*086a*/ 	.byte	0xff
	.zero		1


	//   ....[118]....
        /*086c*/ 	.word	0x00008f40
        /*0870*/ 	.word	0x00000000
        /*0874*/ 	.word	0x00000048
        /*0878*/ 	.short	0x010a
        /*087a*/ 	.byte	0xff
	.zero		1


	//   ....[119]....
        /*087c*/ 	.word	0x00008fa0
        /*0880*/ 	.word	0x00000000
        /*0884*/ 	.word	0x00000050
        /*0888*/ 	.short	0x010a
        /*088a*/ 	.byte	0xff
	.zero		1


	//   ....[120]....
        /*088c*/ 	.word	0x00009000
        /*0890*/ 	.word	0x00000000
        /*0894*/ 	.word	0x00000058
        /*0898*/ 	.short	0x010a
        /*089a*/ 	.byte	0xff
	.zero		1


	//   ....[121]....
        /*089c*/ 	.word	0x00009060
        /*08a0*/ 	.word	0x00000000
        /*08a4*/ 	.word	0x00000040
        /*08a8*/ 	.short	0x010a
        /*08aa*/ 	.byte	0xff
	.zero		1


	//   ....[122]....
        /*08ac*/ 	.word	0x000090c0
        /*08b0*/ 	.word	0x00000000
        /*08b4*/ 	.word	0x00000048
        /*08b8*/ 	.short	0x010a
        /*08ba*/ 	.byte	0xff
	.zero		1


	//   ....[123]....
        /*08bc*/ 	.word	0x00009120
        /*08c0*/ 	.word	0x00000000
        /*08c4*/ 	.word	0x00000050
        /*08c8*/ 	.short	0x010a
        /*08ca*/ 	.byte	0xff
	.zero		1


	//   ....[124]....
        /*08cc*/ 	.word	0x00009170
        /*08d0*/ 	.word	0x00000003
        /*08d4*/ 	.word	0x00000070
        /*08d8*/ 	.short	0x010a
        /*08da*/ 	.byte	0xff
	.zero		1


	//   ....[125]....
        /*08dc*/ 	.word	0x000091d0
        /*08e0*/ 	.word	0x00000002
        /*08e4*/ 	.word	0x00000020
        /*08e8*/ 	.short	0x010a
        /*08ea*/ 	.byte	0xff
	.zero		1


	//   ....[126]....
        /*08ec*/ 	.word	0x00009220
        /*08f0*/ 	.word	0x00000046
        /*08f4*/ 	.word	0x00000090
        /*08f8*/ 	.short	0x010a
        /*08fa*/ 	.byte	0xff
	.zero		1


	//   ....[127]....
        /*08fc*/ 	.word	0x00009270
        /*0900*/ 	.word	0x00000002
        /*0904*/ 	.word	0x00000020
        /*0908*/ 	.short	0x010a
        /*090a*/ 	.byte	0xff
	.zero		1


	//   ....[128]....
        /*090c*/ 	.word	0x000092c0
        /*0910*/ 	.word	0x00000000
        /*0914*/ 	.word	0x00000020
        /*0918*/ 	.short	0x010a
        /*091a*/ 	.byte	0xff
	.zero		1


	//   ....[129]....
        /*091c*/ 	.word	0x00009310
        /*0920*/ 	.word	0x00000000
        /*0924*/ 	.word	0x00000020
        /*0928*/ 	.short	0x010a
        /*092a*/ 	.byte	0xff
	.zero		1


	//----- nvinfo : EIATTR_NUM_MBARRIERS
	.align		4
.L_47:
        /*092c*/ 	.byte	0x03, 0x38
        /*092e*/ 	.short	0x001e


	//----- nvinfo : EIATTR_EXIT_INSTR_OFFSETS
	.align		4
        /*0930*/ 	.byte	0x04, 0x1c
        /*0932*/ 	.short	(.L_49 - .L_48)


	//   ....[0]....
.L_48:
        /*0934*/ 	.word	0x00002cb0


	//   ....[1]....
        /*0938*/ 	.word	0x000031a0


	//   ....[2]....
        /*093c*/ 	.word	0x00003200


	//   ....[3]....
        /*0940*/ 	.word	0x000045d0


	//   ....[4]....
        /*0944*/ 	.word	0x00005750


	//   ....[5]....
        /*0948*/ 	.word	0x00005790


	//   ....[6]....
        /*094c*/ 	.word	0x00008730


	//   ....[7]....
        /*0950*/ 	.word	0x000087b0


	//   ....[8]....
        /*0954*/ 	.word	0x000087e0


	//   ....[9]....
        /*0958*/ 	.word	0x00008850


	//----- nvinfo : EIATTR_MAX_THREADS
	.align		4
.L_49:
        /*095c*/ 	.byte	0x04, 0x05
        /*095e*/ 	.short	(.L_51 - .L_50)
.L_50:
        /*0960*/ 	.word	0x00000100
        /*0964*/ 	.word	0x00000001
        /*0968*/ 	.word	0x00000001


	//----- nvinfo : EIATTR_CRS_STACK_SIZE
	.align		4
.L_51:
        /*096c*/ 	.byte	0x04, 0x1e
        /*096e*/ 	.short	(.L_53 - .L_52)
.L_52:
        /*0970*/ 	.word	0x00000000


	//----- nvinfo : EIATTR_CBANK_PARAM_SIZE
	.align		4
.L_53:
        /*0974*/ 	.byte	0x03, 0x19
        /*0976*/ 	.short	0x0800


	//----- nvinfo : EIATTR_PARAM_CBANK
	.align		4
        /*0978*/ 	.byte	0x04, 0x0a
        /*097a*/ 	.short	(.L_55 - .L_54)
	.align		4
.L_54:
        /*097c*/ 	.word	index@(.nv.constant0._ZN7cutlass13device_kernelINS_4gemm6kernel13GemmUniversalIN4cute5tupleIJiiiiEEENS1_10collective13CollectiveMmaINS1_35MainloopSm100TmaUmmaWarpSpecializedILi2ELi2ELi4ENS5_IJNS4_1CILi1EEENSA_ILi2EEESB_EEEEENS5_IJNSA_ILi128EEENSA_ILi64EEESF_EEEfNS5_IJlSB_lEEEfSI_NS4_8TiledMMAINS4_8MMA_AtomIJNS4_17SM100_MMA_TF32_SSINS_10tfloat32_tESM_fLi128ELi64ELNS4_4UMMA5MajorE0ELSO_0ELNSN_7ScaleInE0ELSP_0EEEEEENS4_6LayoutINS5_IJSB_SB_SB_EEENS5_IJNSA_ILi0EEESU_SU_EEEEENS5_IJNS4_10UnderscoreESX_SX_EEEEENS4_23SM90_TMA_LOAD_MULTICASTENS4_14ComposedLayoutINS4_7SwizzleILi3ELi4ELi3EEENS4_18smem_ptr_flag_bitsILi32EEENSS_INS5_IJNSA_ILi8EEENSA_ILi32EEEEEENS5_IJS17_SB_EEEEEEEvNS4_8identityENS4_13SM90_TMA_LOADES1B_vS1C_EENS_8epilogue10collective18CollectiveEpilogueINS1F_23Sm100TmaWarpSpecializedILi4ELi2ELi16ELb1ELb0EEEJSH_NS5_IJNSS_ISF_SB_EENSS_INSA_ILi16EEESB_EEEEEfSI_fSI_NS1F_6fusion15FusionCallbacksIS1J_NS1O_17LinearCombinationIffffLNS_15FloatRoundStyleE2EEESH_S1N_JEEENS4_5SM1004TMEM4LOAD26SM100_TMEM_LOAD_32dp32b16xES1D_NS11_INS12_ILi2ELi4ELi3EEES15_NSS_INS5_IJS16_S1L_EEENS5_IJS1L_SB_EEEEEEENS4_39AutoVectorizingCopyWithAssumedAlignmentILi128EEENS4_14SM90_TMA_STOREES22_S24_S24_EEEvvEEEEvNT_6ParamsE)
        /*0980*/ 	.short	0x0380
        /*0982*/ 	.short	0x0800


	//----- nvinfo : EIATTR_SW_WAR
	.align		4
.L_55:
        /*0984*/ 	.byte	0x04, 0x36
        /*0986*/ 	.short	(.L_57 - .L_56)
.L_56:
        /*0988*/ 	.word	0x00000008
.L_57:


//--------------------- .nv.callgraph             --------------------------
	.section	.nv.callgraph,"",@"SHT_CUDA_CALLGRAPH"
	.align	4
	.sectionentsize	8
	.align		4
        /*0000*/ 	.word	0x00000000
	.align		4
        /*0004*/ 	.word	0xffffffff
	.align		4
        /*0008*/ 	.word	index@(_ZN7cutlass13device_kernelINS_4gemm6kernel13GemmUniversalIN4cute5tupleIJiiiiEEENS1_10collective13CollectiveMmaINS1_35MainloopSm100TmaUmmaWarpSpecializedILi2ELi2ELi4ENS5_IJNS4_1CILi1EEENSA_ILi2EEESB_EEEEENS5_IJNSA_ILi128EEENSA_ILi64EEESF_EEEfNS5_IJlSB_lEEEfSI_NS4_8TiledMMAINS4_8MMA_AtomIJNS4_17SM100_MMA_TF32_SSINS_10tfloat32_tESM_fLi128ELi64ELNS4_4UMMA5MajorE0ELSO_0ELNSN_7ScaleInE0ELSP_0EEEEEENS4_6LayoutINS5_IJSB_SB_SB_EEENS5_IJNSA_ILi0EEESU_SU_EEEEENS5_IJNS4_10UnderscoreESX_SX_EEEEENS4_23SM90_TMA_LOAD_MULTICASTENS4_14ComposedLayoutINS4_7SwizzleILi3ELi4ELi3EEENS4_18smem_ptr_flag_bitsILi32EEENSS_INS5_IJNSA_ILi8EEENSA_ILi32EEEEEENS5_IJS17_SB_EEEEEEEvNS4_8identityENS4_13SM90_TMA_LOADES1B_vS1C_EENS_8epilogue10collective18CollectiveEpilogueINS1F_23Sm100TmaWarpSpecializedILi4ELi2ELi16ELb1ELb0EEEJSH_NS5_IJNSS_ISF_SB_EENSS_INSA_ILi16EEESB_EEEEEfSI_fSI_NS1F_6fusion15FusionCallbacksIS1J_NS1O_17LinearCombinationIffffLNS_15FloatRoundStyleE2EEESH_S1N_JEEENS4_5SM1004TMEM4LOAD26SM100_TMEM_LOAD_32dp32b16xES1D_NS11_INS12_ILi2ELi4ELi3EEES15_NSS_INS5_IJS16_S1L_EEENS5_IJS1L_SB_EEEEEEENS4_39AutoVectorizingCopyWithAssumedAlignmentILi128EEENS4_14SM90_TMA_STOREES22_S24_S24_EEEvvEEEEvNT_6ParamsE)
	.align		4
        /*000c*/ 	.word	index@(__assertfail)
	.align		4
        /*0010*/ 	.word	0x00000000
	.align		4
        /*0014*/ 	.word	0xfffffffe
	.align		4
        /*0018*/ 	.word	0x00000000
	.align		4
        /*001c*/ 	.word	0xfffffffd
	.align		4
        /*0020*/ 	.word	0x00000000
	.align		4
        /*0024*/ 	.word	0xfffffffc


//--------------------- .nv.constant4             --------------------------
	.section	.nv.constant4,"a",@progbits
	.align	8
	.align		8
.nv.constant4:
        /*0000*/ 	.dword	__assertfail
	.align		8
        /*0008*/ 	.dword	__unnamed_1
	.align		8
        /*0010*/ 	.dword	__unnamed_2
	.align		8
        /*0018*/ 	.dword	_ZN40_INTERNAL_d4d099d3_4_k_cu_2b18eb8b_298434cuda3std3__45__cpo5beginE
	.align		8
        /*0020*/ 	.dword	_ZN40_INTERNAL_d4d099d3_4_k_cu_2b18eb8b_298434cuda3std3__45__cpo3endE
	.align		8
        /*0028*/ 	.dword	_ZN40_INTERNAL_d4d099d3_4_k_cu_2b18eb8b_298434cuda3std3__45__cpo6cbeginE
	.align		8
        /*0030*/ 	.dword	_ZN40_INTERNAL_d4d099d3_4_k_cu_2b18eb8b_298434cuda3std3__45__cpo4cendE
	.align		8
        /*0038*/ 	.dword	_ZN40_INTERNAL_d4d099d3_4_k_cu_2b18eb8b_298434cuda3std3__442_GLOBAL__N__d4d099d3_4_k_cu_2b18eb8b_298436ignoreE
	.align		8
        /*0040*/ 	.dword	_ZN40_INTERNAL_d4d099d3_4_k_cu_2b18eb8b_298434cuda3std3__419piecewise_constructE
	.align		8
        /*0048*/ 	.dword	_ZN40_INTERNAL_d4d099d3_4_k_cu_2b18eb8b_298434cuda3std3__48in_placeE
	.align		8
        /*0050*/ 	.dword	_ZN40_INTERNAL_d4d099d3_4_k_cu_2b18eb8b_298434cuda3std6ranges3__45__cpo4swapE
	.align		8
        /*0058*/ 	.dword	_ZN40_INTERNAL_d4d099d3_4_k_cu_2b18eb8b_298434cuda3std6ranges3__45__cpo9iter_moveE
	.align		8
        /*0060*/ 	.dword	_ZN40_INTERNAL_d4d099d3_4_k_cu_2b18eb8b_298434cute7productE
	.align		8
        /*0068*/ 	.dword	_ZN40_INTERNAL_d4d099d3_4_k_cu_2b18eb8b_298434cute1_E
	.align		8
        /*0070*/ 	.dword	$str$25
	.align		8
        /*0078*/ 	.dword	$str$26
	.align		8
        /*0080*/ 	.dword	$str$27
	.align		8
        /*0088*/ 	.dword	$str$28


//--------------------- .text._ZN7cutlass13device_kernelINS_4gemm6kernel13GemmUniversalIN4cute5tupleIJiiiiEEENS1_10collective13CollectiveMmaINS1_35MainloopSm100TmaUmmaWarpSpecializedILi2ELi2ELi4ENS5_IJNS4_1CILi1EEENSA_ILi2EEESB_EEEEENS5_IJNSA_ILi128EEENSA_ILi64EEESF_EEEfNS5_IJlSB_lEEEfSI_NS4_8TiledMMAINS4_8MMA_AtomIJNS4_17SM100_MMA_TF32_SSINS_10tfloat32_tESM_fLi128ELi64ELNS4_4UMMA5MajorE0ELSO_0ELNSN_7ScaleInE0ELSP_0EEEEEENS4_6LayoutINS5_IJSB_SB_SB_EEENS5_IJNSA_ILi0EEESU_SU_EEEEENS5_IJNS4_10UnderscoreESX_SX_EEEEENS4_23SM90_TMA_LOAD_MULTICASTENS4_14ComposedLayoutINS4_7SwizzleILi3ELi4ELi3EEENS4_18smem_ptr_flag_bitsILi32EEENSS_INS5_IJNSA_ILi8EEENSA_ILi32EEEEEENS5_IJS17_SB_EEEEEEEvNS4_8identityENS4_13SM90_TMA_LOADES1B_vS1C_EENS_8epilogue10collective18CollectiveEpilogueINS1F_23Sm100TmaWarpSpecializedILi4ELi2ELi16ELb1ELb0EEEJSH_NS5_IJNSS_ISF_SB_EENSS_INSA_ILi16EEESB_EEEEEfSI_fSI_NS1F_6fusion15FusionCallbacksIS1J_NS1O_17LinearCombinationIffffLNS_15FloatRoundStyleE2EEESH_S1N_JEEENS4_5SM1004TMEM4LOAD26SM100_TMEM_LOAD_32dp32b16xES1D_NS11_INS12_ILi2ELi4ELi3EEES15_NSS_INS5_IJS16_S1L_EEENS5_IJS1L_SB_EEEEEEENS4_39AutoVectorizingCopyWithAssumedAlignmentILi128EEENS4_14SM90_TMA_STOREES22_S24_S24_EEEvvEEEEvNT_6ParamsE --------------------------
	.section	.text._ZN7cutlass13device_kernelINS_4gemm6kernel13GemmUniversalIN4cute5tupleIJiiiiEEENS1_10collective13CollectiveMmaINS1_35MainloopSm100TmaUmmaWarpSpecializedILi2ELi2ELi4ENS5_IJNS4_1CILi1EEENSA_ILi2EEESB_EEEEENS5_IJNSA_ILi128EEENSA_ILi64EEESF_EEEfNS5_IJlSB_lEEEfSI_NS4_8TiledMMAINS4_8MMA_AtomIJNS4_17SM100_MMA_TF32_SSINS_10tfloat32_tESM_fLi128ELi64ELNS4_4UMMA5MajorE0ELSO_0ELNSN_7ScaleInE0ELSP_0EEEEEENS4_6LayoutINS5_IJSB_SB_SB_EEENS5_IJNSA_ILi0EEESU_SU_EEEEENS5_IJNS4_10UnderscoreESX_SX_EEEEENS4_23SM90_TMA_LOAD_MULTICASTENS4_14ComposedLayoutINS4_7SwizzleILi3ELi4ELi3EEENS4_18smem_ptr_flag_bitsILi32EEENSS_INS5_IJNSA_ILi8EEENSA_ILi32EEEEEENS5_IJS17_SB_EEEEEEEvNS4_8identityENS4_13SM90_TMA_LOADES1B_vS1C_EENS_8epilogue10collective18CollectiveEpilogueINS1F_23Sm100TmaWarpSpecializedILi4ELi2ELi16ELb1ELb0EEEJSH_NS5_IJNSS_ISF_SB_EENSS_INSA_ILi16EEESB_EEEEEfSI_fSI_NS1F_6fusion15FusionCallbacksIS1J_NS1O_17LinearCombinationIffffLNS_15FloatRoundStyleE2EEESH_S1N_JEEENS4_5SM1004TMEM4LOAD26SM100_TMEM_LOAD_32dp32b16xES1D_NS11_INS12_ILi2ELi4ELi3EEES15_NSS_INS5_IJS16_S1L_EEENS5_IJS1L_SB_EEEEEEENS4_39AutoVectorizingCopyWithAssumedAlignmentILi128EEENS4_14SM90_TMA_STOREES22_S24_S24_EEEvvEEEEvNT_6ParamsE,"ax",@progbits
	.align	128
.text._ZN7cutlass13device_kernelINS_4gemm6kernel13GemmUniversalIN4cute5tupleIJiiiiEEENS1_10collective13CollectiveMmaINS1_35MainloopSm100TmaUmmaWarpSpecializedILi2ELi2ELi4ENS5_IJNS4_1CILi1EEENSA_ILi2EEESB_EEEEENS5_IJNSA_ILi128EEENSA_ILi64EEESF_EEEfNS5_IJlSB_lEEEfSI_NS4_8TiledMMAINS4_8MMA_AtomIJNS4_17SM100_MMA_TF32_SSINS_10tfloat32_tESM_fLi128ELi64ELNS4_4UMMA5MajorE0ELSO_0ELNSN_7ScaleInE0ELSP_0EEEEEENS4_6LayoutINS5_IJSB_SB_SB_EEENS5_IJNSA_ILi0EEESU_SU_EEEEENS5_IJNS4_10UnderscoreESX_SX_EEEEENS4_23SM90_TMA_LOAD_MULTICASTENS4_14ComposedLayoutINS4_7SwizzleILi3ELi4ELi3EEENS4_18smem_ptr_flag_bitsILi32EEENSS_INS5_IJNSA_ILi8EEENSA_ILi32EEEEEENS5_IJS17_SB_EEEEEEEvNS4_8identityENS4_13SM90_TMA_LOADES1B_vS1C_EENS_8epilogue10collective18CollectiveEpilogueINS1F_23Sm100TmaWarpSpecializedILi4ELi2ELi16ELb1ELb0EEEJSH_NS5_IJNSS_ISF_SB_EENSS_INSA_ILi16EEESB_EEEEEfSI_fSI_NS1F_6fusion15FusionCallbacksIS1J_NS1O_17LinearCombinationIffffLNS_15FloatRoundStyleE2EEESH_S1N_JEEENS4_5SM1004TMEM4LOAD26SM100_TMEM_LOAD_32dp32b16xES1D_NS11_INS12_ILi2ELi4ELi3EEES15_NSS_INS5_IJS16_S1L_EEENS5_IJS1L_SB_EEEEEEENS4_39AutoVectorizingCopyWithAssumedAlignmentILi128EEENS4_14SM90_TMA_STOREES22_S24_S24_EEEvvEEEEvNT_6ParamsE:
        .type           _ZN7cutlass13device_kernelINS_4gemm6kernel13GemmUniversalIN4cute5tupleIJiiiiEEENS1_10collective13CollectiveMmaINS1_35MainloopSm100TmaUmmaWarpSpecializedILi2ELi2ELi4ENS5_IJNS4_1CILi1EEENSA_ILi2EEESB_EEEEENS5_IJNSA_ILi128EEENSA_ILi64EEESF_EEEfNS5_IJlSB_lEEEfSI_NS4_8TiledMMAINS4_8MMA_AtomIJNS4_17SM100_MMA_TF32_SSINS_10tfloat32_tESM_fLi128ELi64ELNS4_4UMMA5MajorE0ELSO_0ELNSN_7ScaleInE0ELSP_0EEEEEENS4_6LayoutINS5_IJSB_SB_SB_EEENS5_IJNSA_ILi0EEESU_SU_EEEEENS5_IJNS4_10UnderscoreESX_SX_EEEEENS4_23SM90_TMA_LOAD_MULTICASTENS4_14ComposedLayoutINS4_7SwizzleILi3ELi4ELi3EEENS4_18smem_ptr_flag_bitsILi32EEENSS_INS5_IJNSA_ILi8EEENSA_ILi32EEEEEENS5_IJS17_SB_EEEEEEEvNS4_8identityENS4_13SM90_TMA_LOADES1B_vS1C_EENS_8epilogue10collective18CollectiveEpilogueINS1F_23Sm100TmaWarpSpecializedILi4ELi2ELi16ELb1ELb0EEEJSH_NS5_IJNSS_ISF_SB_EENSS_INSA_ILi16EEESB_EEEEEfSI_fSI_NS1F_6fusion15FusionCallbacksIS1J_NS1O_17LinearCombinationIffffLNS_15FloatRoundStyleE2EEESH_S1N_JEEENS4_5SM1004TMEM4LOAD26SM100_TMEM_LOAD_32dp32b16xES1D_NS11_INS12_ILi2ELi4ELi3EEES15_NSS_INS5_IJS16_S1L_EEENS5_IJS1L_SB_EEEEEEENS4_39AutoVectorizingCopyWithAssumedAlignmentILi128EEENS4_14SM90_TMA_STOREES22_S24_S24_EEEvvEEEEvNT_6ParamsE,@function
        .size           _ZN7cutlass13device_kernelINS_4gemm6kernel13GemmUniversalIN4cute5tupleIJiiiiEEENS1_10collective13CollectiveMmaINS1_35MainloopSm100TmaUmmaWarpSpecializedILi2ELi2ELi4ENS5_IJNS4_1CILi1EEENSA_ILi2EEESB_EEEEENS5_IJNSA_ILi128EEENSA_ILi64EEESF_EEEfNS5_IJlSB_lEEEfSI_NS4_8TiledMMAINS4_8MMA_AtomIJNS4_17SM100_MMA_TF32_SSINS_10tfloat32_tESM_fLi128ELi64ELNS4_4UMMA5MajorE0ELSO_0ELNSN_7ScaleInE0ELSP_0EEEEEENS4_6LayoutINS5_IJSB_SB_SB_EEENS5_IJNSA_ILi0EEESU_SU_EEEEENS5_IJNS4_10UnderscoreESX_SX_EEEEENS4_23SM90_TMA_LOAD_MULTICASTENS4_14ComposedLayoutINS4_7SwizzleILi3ELi4ELi3EEENS4_18smem_ptr_flag_bitsILi32EEENSS_INS5_IJNSA_ILi8EEENSA_ILi32EEEEEENS5_IJS17_SB_EEEEEEEvNS4_8identityENS4_13SM90_TMA_LOADES1B_vS1C_EENS_8epilogue10collective18CollectiveEpilogueINS1F_23Sm100TmaWarpSpecializedILi4ELi2ELi16ELb1ELb0EEEJSH_NS5_IJNSS_ISF_SB_EENSS_INSA_ILi16EEESB_EEEEEfSI_fSI_NS1F_6fusion15FusionCallbacksIS1J_NS1O_17LinearCombinationIffffLNS_15FloatRoundStyleE2EEESH_S1N_JEEENS4_5SM1004TMEM4LOAD26SM100_TMEM_LOAD_32dp32b16xES1D_NS11_INS12_ILi2ELi4ELi3EEES15_NSS_INS5_IJS16_S1L_EEENS5_IJS1L_SB_EEEEEEENS4_39AutoVectorizingCopyWithAssumedAlignmentILi128EEENS4_14SM90_TMA_STOREES22_S24_S24_EEEvvEEEEvNT_6ParamsE,(.L_x_181 - _ZN7cutlass13device_kernelINS_4gemm6kernel13GemmUniversalIN4cute5tupleIJiiiiEEENS1_10collective13CollectiveMmaINS1_35MainloopSm100TmaUmmaWarpSpecializedILi2ELi2ELi4ENS5_IJNS4_1CILi1EEENSA_ILi2EEESB_EEEEENS5_IJNSA_ILi128EEENSA_ILi64EEESF_EEEfNS5_IJlSB_lEEEfSI_NS4_8TiledMMAINS4_8MMA_AtomIJNS4_17SM100_MMA_TF32_SSINS_10tfloat32_tESM_fLi128ELi64ELNS4_4UMMA5MajorE0ELSO_0ELNSN_7ScaleInE0ELSP_0EEEEEENS4_6LayoutINS5_IJSB_SB_SB_EEENS5_IJNSA_ILi0EEESU_SU_EEEEENS5_IJNS4_10UnderscoreESX_SX_EEEEENS4_23SM90_TMA_LOAD_MULTICASTENS4_14ComposedLayoutINS4_7SwizzleILi3ELi4ELi3EEENS4_18smem_ptr_flag_bitsILi32EEENSS_INS5_IJNSA_ILi8EEENSA_ILi32EEEEEENS5_IJS17_SB_EEEEEEEvNS4_8identityENS4_13SM90_TMA_LOADES1B_vS1C_EENS_8epilogue10collective18CollectiveEpilogueINS1F_23Sm100TmaWarpSpecializedILi4ELi2ELi16ELb1ELb0EEEJSH_NS5_IJNSS_ISF_SB_EENSS_INSA_ILi16EEESB_EEEEEfSI_fSI_NS1F_6fusion15FusionCallbacksIS1J_NS1O_17LinearCombinationIffffLNS_15FloatRoundStyleE2EEESH_S1N_JEEENS4_5SM1004TMEM4LOAD26SM100_TMEM_LOAD_32dp32b16xES1D_NS11_INS12_ILi2ELi4ELi3EEES15_NSS_INS5_IJS16_S1L_EEENS5_IJS1L_SB_EEEEEEENS4_39AutoVectorizingCopyWithAssumedAlignmentILi128EEENS4_14SM90_TMA_STOREES22_S24_S24_EEEvvEEEEvNT_6ParamsE)
        .other          _ZN7cutlass13device_kernelINS_4gemm6kernel13GemmUniversalIN4cute5tupleIJiiiiEEENS1_10collective13CollectiveMmaINS1_35MainloopSm100TmaUmmaWarpSpecializedILi2ELi2ELi4ENS5_IJNS4_1CILi1EEENSA_ILi2EEESB_EEEEENS5_IJNSA_ILi128EEENSA_ILi64EEESF_EEEfNS5_IJlSB_lEEEfSI_NS4_8TiledMMAINS4_8MMA_AtomIJNS4_17SM100_MMA_TF32_SSINS_10tfloat32_tESM_fLi128ELi64ELNS4_4UMMA5MajorE0ELSO_0ELNSN_7ScaleInE0ELSP_0EEEEEENS4_6LayoutINS5_IJSB_SB_SB_EEENS5_IJNSA_ILi0EEESU_SU_EEEEENS5_IJNS4_10UnderscoreESX_SX_EEEEENS4_23SM90_TMA_LOAD_MULTICASTENS4_14ComposedLayoutINS4_7SwizzleILi3ELi4ELi3EEENS4_18smem_ptr_flag_bitsILi32EEENSS_INS5_IJNSA_ILi8EEENSA_ILi32EEEEEENS5_IJS17_SB_EEEEEEEvNS4_8identityENS4_13SM90_TMA_LOADES1B_vS1C_EENS_8epilogue10collective18CollectiveEpilogueINS1F_23Sm100TmaWarpSpecializedILi4ELi2ELi16ELb1ELb0EEEJSH_NS5_IJNSS_ISF_SB_EENSS_INSA_ILi16EEESB_EEEEEfSI_fSI_NS1F_6fusion15FusionCallbacksIS1J_NS1O_17LinearCombinationIffffLNS_15FloatRoundStyleE2EEESH_S1N_JEEENS4_5SM1004TMEM4LOAD26SM100_TMEM_LOAD_32dp32b16xES1D_NS11_INS12_ILi2ELi4ELi3EEES15_NSS_INS5_IJS16_S1L_EEENS5_IJS1L_SB_EEEEEEENS4_39AutoVectorizingCopyWithAssumedAlignmentILi128EEENS4_14SM90_TMA_STOREES22_S24_S24_EEEvvEEEEvNT_6ParamsE,@"STO_CUDA_ENTRY STV_DEFAULT"
_ZN7cutlass13device_kernelINS_4gemm6kernel13GemmUniversalIN4cute5tupleIJiiiiEEENS1_10collective13CollectiveMmaINS1_35MainloopSm100TmaUmmaWarpSpecializedILi2ELi2ELi4ENS5_IJNS4_1CILi1EEENSA_ILi2EEESB_EEEEENS5_IJNSA_ILi128EEENSA_ILi64EEESF_EEEfNS5_IJlSB_lEEEfSI_NS4_8TiledMMAINS4_8MMA_AtomIJNS4_17SM100_MMA_TF32_SSINS_10tfloat32_tESM_fLi128ELi64ELNS4_4UMMA5MajorE0ELSO_0ELNSN_7ScaleInE0ELSP_0EEEEEENS4_6LayoutINS5_IJSB_SB_SB_EEENS5_IJNSA_ILi0EEESU_SU_EEEEENS5_IJNS4_10UnderscoreESX_SX_EEEEENS4_23SM90_TMA_LOAD_MULTICASTENS4_14ComposedLayoutINS4_7SwizzleILi3ELi4ELi3EEENS4_18smem_ptr_flag_bitsILi32EEENSS_INS5_IJNSA_ILi8EEENSA_ILi32EEEEEENS5_IJS17_SB_EEEEEEEvNS4_8identityENS4_13SM90_TMA_LOADES1B_vS1C_EENS_8epilogue10collective18CollectiveEpilogueINS1F_23Sm100TmaWarpSpecializedILi4ELi2ELi16ELb1ELb0EEEJSH_NS5_IJNSS_ISF_SB_EENSS_INSA_ILi16EEESB_EEEEEfSI_fSI_NS1F_6fusion15FusionCallbacksIS1J_NS1O_17LinearCombinationIffffLNS_15FloatRoundStyleE2EEESH_S1N_JEEENS4_5SM1004TMEM4LOAD26SM100_TMEM_LOAD_32dp32b16xES1D_NS11_INS12_ILi2ELi4ELi3EEES15_NSS_INS5_IJS16_S1L_EEENS5_IJS1L_SB_EEEEEEENS4_39AutoVectorizingCopyWithAssumedAlignmentILi128EEENS4_14SM90_TMA_STOREES22_S24_S24_EEEvvEEEEvNT_6ParamsE:
[----:B------:R-:W1:Y:S01]  /*0000*/  LDC R1, c[0x0][0x37c] ;  /* 0x0000df00ff017b82 */ /* 0x000e620000000800 */
[----:B------:R-:W2:Y:S01]  /*0010*/  S2R R65, SR_TID.X ;  /* 0x0000000000417919 */ /* 0x000ea20000002100 */
[----:B------:R-:W3:Y:S01]  /*0020*/  LDCU.64 UR8, c[0x0][0x890] ;  /* 0x00011200ff0877ac */ /* 0x000ee20008000a00 */
[----:B------:R-:W-:Y:S02]  /*0030*/  PRMT R26, RZ, 0x7610, R26 ;  /* 0x00007610ff1a7816 */ /* 0x000fe4000000001a */
[----:B------:R-:W-:Y:S01]  /*0040*/  ELECT P4, URZ, PT ;  /* 0x0000000000ff782f */ /* 0x000fe20003880000 */
[----:B---3--:R-:W-:-:S04]  /*0050*/  UISETP.NE.U32.AND UP0, UPT, UR8, URZ, UPT ;  /* 0x000000ff0800728c */ /* 0x008fc8000bf05070 */
[----:B------:R-:W-:Y:S01]  /*0060*/  UISETP.NE.AND.EX UP0, UPT, UR9, URZ, UPT, UP0 ;  /* 0x000000ff0900728c */ /* 0x000fe2000bf05300 */
[----:B--2---:R-:W-:-:S05]  /*0070*/  SHF.R.U32.HI R52, RZ, 0x5, R65 ;  /* 0x00000005ff347819 */ /* 0x004fca0000011641 */
[----:B------:R-:W2:Y:S02]  /*0080*/  SHFL.IDX PT, R0, R52, RZ, 0x1f ;  /* 0x00001fff34007589 */ /* 0x000ea400000e0000 */
[----:B--2---:R-:W-:Y:S01]  /*0090*/  R2UR UR17, R0 ;  /* 0x00000000001172ca */ /* 0x004fe200000e0000 */
[----:B-1----:R-:W-:-:S14]  /*00a0*/  BRA.U UP0, `(.L_x_0) ;  /* 0x0000000100307547 */ /* 0x002fdc000b800000 */
[----:B------:R-:W1:Y:S02]  /*00b0*/  LDCU.64 UR4, c[0x0][0x888] ;  /* 0x00011100ff0477ac */ /* 0x000e640008000a00 */
[----:B-1----:R-:W-:-:S04]  /*00c0*/  UISETP.NE.U32.AND UP0, UPT, UR4, URZ, UPT ;  /* 0x000000ff0400728c */ /* 0x002fc8000bf05070 */
[----:B------:R-:W-:-:S09]  /*00d0*/  UISETP.NE.AND.EX UP0, UPT, UR5, URZ, UPT, UP0 ;  /* 0x000000ff0500728c */ /* 0x000fd2000bf05300 */
[----:B------:R-:W-:Y:S05]  /*00e0*/  BRA.U !UP0, `(.L_x_1) ;  /* 0x0000000108147547 */ /* 0x000fea000b800000 */
[----:B------:R-:W1:Y:S01]  /*00f0*/  LDC.64 R2, c[0x0][0x888] ;  /* 0x00022200ff027b82 */ /* 0x000e620000000a00 */
[----:B------:R-:W1:Y:S02]  /*0100*/  LDCU.64 UR4, c[0x0][0x358] ;  /* 0x00006b00ff0477ac */ /* 0x000e640008000a00 */
[----:B-1----:R1:W5:Y:S01]  /*0110*/  LDG.E R27, desc[UR4][R2.64] ;  /* 0x00000004021b7981 */ /* 0x002362000c1e1900 */
[----:B------:R-:W-:Y:S01]  /*0120*/  HFMA2 R26, -RZ, RZ, 0, 5.9604644775390625e-08 ;  /* 0x00000001ff1a7431 */ /* 0x000fe200000001ff */
[----:B------:R-:W-:Y:S05]  /*0130*/  BRA `(.L_x_0) ;  /* 0x00000000000c7947 */ /* 0x000fea0003800000 */
.L_x_1:
[----:B------:R-:W1:Y:S01]  /*0140*/  LDCU UR4, c[0x0][0x880] ;  /* 0x00011000ff0477ac */ /* 0x000e620008000800 */
[----:B------:R-:W-:Y:S01]  /*0150*/  HFMA2 R26, -RZ, RZ, 0, 5.9604644775390625e-08 ;  /* 0x00000001ff1a7431 */ /* 0x000fe200000001ff */
[----:B-1----:R-:W-:-:S07]  /*0160*/  MOV R27, UR4 ;  /* 0x00000004001b7c02 */ /* 0x002fce0008000f00 */
.L_x_0:
[----:B------:R-:W2:Y:S02]  /*0170*/  LDCU.64 UR4, c[0x0][0x8b0] ;  /* 0x00011600ff0477ac */ /* 0x000ea40008000a00 */
[----:B--2---:R-:W-:-:S04]  /*0180*/  UISETP.NE.U32.AND UP0, UPT, UR4, URZ, UPT ;  /* 0x000000ff0400728c */ /* 0x004fc8000bf05070 */
[----:B------:R-:W-:-:S09]  /*0190*/  UISETP.NE.AND.EX UP0, UPT, UR5, URZ, UPT, UP0 ;  /* 0x000000ff0500728c */ /* 0x000fd2000bf05300 */
[----:B------:R-:W-:Y:S05]  /*01a0*/  BRA.U UP0, `(.L_x_2) ;  /* 0x0000000100287547 */ /* 0x000fea000b800000 */
[----:B------:R-:W2:Y:S02]  /*01b0*/  LDCU.64 UR4, c[0x0][0x8a8] ;  /* 0x00011500ff0477ac */ /* 0x000ea40008000a00 */
[----:B--2---:R-:W-:-:S04]  /*01c0*/  UISETP.NE.U32.AND UP0, UPT, UR4, URZ, UPT ;  /* 0x000000ff0400728c */ /* 0x004fc8000bf05070 */
[----:B------:R-:W-:-:S09]  /*01d0*/  UISETP.NE.AND.EX UP0, UPT, UR5, URZ, UPT, UP0 ;  /* 0x000000ff0500728c */ /* 0x000fd2000bf05300 */
[----:B------:R-:W-:Y:S05]  /*01e0*/  BRA.U !UP0, `(.L_x_3) ;  /* 0x0000000108107547 */ /* 0x000fea000b800000 */
[----:B------:R-:W2:Y:S01]  /*01f0*/  LDC.64 R24, c[0x0][0x8a8] ;  /* 0x00022a00ff187b82 */ /* 0x000ea20000000a00 */
[----:B------:R-:W2:Y:S02]  /*0200*/  LDCU.64 UR4, c[0x0][0x358] ;  /* 0x00006b00ff0477ac */ /* 0x000ea40008000a00 */
[----:B--2---:R2:W5:Y:S01]  /*0210*/  LDG.E R24, desc[UR4][R24.64] ;  /* 0x0000000418187981 */ /* 0x004562000c1e1900 */
[----:B------:R-:W-:Y:S05]  /*0220*/  BRA `(.L_x_2) ;  /* 0x0000000000087947 */ /* 0x000fea0003800000 */
.L_x_3:
[----:B------:R-:W2:Y:S02]  /*0230*/  LDCU UR4, c[0x0][0x8a0] ;  /* 0x00011400ff0477ac */ /* 0x000ea40008000800 */
[----:B--2---:R-:W-:Y:S02]  /*0240*/  MOV R24, UR4 ;  /* 0x0000000400187c02 */ /* 0x004fe40008000f00 */
.L_x_2:
[----:B------:R-:W-:Y:S01]  /*0250*/  IMAD.U32 R0, RZ, RZ, UR17 ;  /* 0x00000011ff007e24 */ /* 0x000fe2000f8e00ff */
[----:B------:R-:W-:Y:S04]  /*0260*/  BSSY.RECONVERGENT B0, `(.L_x_4) ;  /* 0x000000c000007945 */ /* 0x000fe80003800200 */
[C---:B------:R-:W-:Y:S02]  /*0270*/  ISETP.NE.OR P1, PT, R0.reuse, 0x1, !P4 ;  /* 0x000000010000780c */ /* 0x040fe40006725670 */
[----:B------:R-:W-:-:S11]  /*0280*/  ISETP.NE.OR P0, PT, R0, 0x3, !P4 ;  /* 0x000000030000780c */ /* 0x000fd60006705670 */
[----:B------:R-:W-:Y:S05]  /*0290*/  @P1 BRA `(.L_x_5) ;  /* 0x0000000000201947 */ /* 0x000fea0003800000 */
[----:B------:R-:W3:Y:S02]  /*02a0*/  LDCU.64 UR4, c[0x0][0x348] ;  /* 0x00006900ff0477ac */ /* 0x000ee40008000a00 */
[----:B---3--:R-:W-:Y:S02]  /*02b0*/  UIADD3 UR6, UP1, UPT, UR4, 0x80, URZ ;  /* 0x0000008004067890 */ /* 0x008fe4000ff3e0ff */
[----:B------:R-:W-:Y:S02]  /*02c0*/  UIADD3 UR4, UP0, UPT, UR4, 0x180, URZ ;  /* 0x0000018004047890 */ /* 0x000fe4000ff1e0ff */
[----:B------:R-:W-:Y:S02]  /*02d0*/  UIADD3.X UR7, UPT, UPT, URZ, UR5, URZ, UP1, !UPT ;  /* 0x00000005ff077290 */ /* 0x000fe40008ffe4ff */
[----:B------:R-:W-:-:S07]  /*02e0*/  UIADD3.X UR5, UPT, UPT, URZ, UR5, URZ, UP0, !UPT ;  /* 0x00000005ff057290 */ /* 0x000fce00087fe4ff */
[----:B------:R3:W-:Y:S02]  /*02f0*/  UTMACCTL.PF [UR6] ;  /* 0x00000000060079b9 */ /* 0x0007e40008040000 */
[----:B------:R3:W-:Y:S02]  /*0300*/  UTMACCTL.PF [UR4] ;  /* 0x00000000040079b9 */ /* 0x0007e40008040000 */
[----:B---3--:R-:W-:Y:S01]  /*0310*/  NOP ;  /* 0x0000000000007918 */ /* 0x008fe20000000000 */
.L_x_5:
[----:B------:R-:W-:Y:S05]  /*0320*/  BSYNC.RECONVERGENT B0 ;  /* 0x0000000000007941 */ /* 0x000fea0003800200 */
.L_x_4:
[----:B------:R-:W-:Y:S04]  /*0330*/  BSSY.RECONVERGENT B0, `(.L_x_6) ;  /* 0x000000a000007945 */ /* 0x000fe80003800200 */
        /* <DEDUP_REMOVED lines=9> */
.L_x_7:
[----:B------:R-:W-:Y:S05]  /*03d0*/  BSYNC.RECONVERGENT B0 ;  /* 0x0000000000007941 */ /* 0x000fea0003800200 */
.L_x_6:
[----:B------:R-:W3:Y:S01]  /*03e0*/  LDCU.64 UR4, c[0x0][0x888] ;  /* 0x00011100ff0477ac */ /* 0x000ee20008000a00 */
[----:B------:R-:W-:Y:S02]  /*03f0*/  UISETP.EQ.U32.AND UP1, UPT, UR8, URZ, UPT ;  /* 0x000000ff0800728c */ /* 0x000fe4000bf22070 */
[----:B------:R-:W-:Y:S02]  /*0400*/  UPLOP3.LUT UP3, UPT, UPT, UPT, UPT, 0x80, 0x8 ;  /* 0x000000000008789c */ /* 0x000fe40003f6f070 */
[----:B---3--:R-:W-:-:S04]  /*0410*/  UISETP.NE.U32.AND UP0, UPT, UR4, URZ, UPT ;  /* 0x000000ff0400728c */ /* 0x008fc8000bf05070 */
[----:B------:R-:W-:-:S04]  /*0420*/  UISETP.NE.AND.EX UP0, UPT, UR5, URZ, UPT, UP0 ;  /* 0x000000ff0500728c */ /* 0x000fc8000bf05300 */
[----:B------:R-:W-:-:S04]  /*0430*/  UISETP.EQ.OR.EX UP2, UPT, UR9, URZ, !UP0, UP1 ;  /* 0x000000ff0900728c */ /* 0x000fc8000c742710 */
[----:B------:R-:W-:-:S05]  /*0440*/  UP2UR UR63, UPR, URZ, 0x4 ;  /* 0x00000004ff3f7883 */ /* 0x000fca0008000000 */
[----:B------:R-:W-:Y:S07]  /*0450*/  BRA.U !UP2, `(.L_x_8) ;  /* 0x000000010a207547 */ /* 0x000fee000b800000 */
[----:B------:R-:W-:Y:S01]  /*0460*/  UISETP.NE.U32.AND UP1, UPT, UR8, URZ, UPT ;  /* 0x000000ff0800728c */ /* 0x000fe2000bf25070 */
[----:B-----5:R-:W-:Y:S01]  /*0470*/  FSETP.NEU.AND P0, PT, R27, RZ, PT ;  /* 0x000000ff1b00720b */ /* 0x020fe20003f0d000 */
[----:B------:R-:W-:Y:S02]  /*0480*/  USEL UR4, URZ, 0xffffffff, UP0 ;  /* 0xffffffffff047887 */ /* 0x000fe40008000000 */
[----:B------:R-:W-:-:S10]  /*0490*/  UISETP.NE.AND.EX UP1, UPT, UR9, URZ, UPT, UP1 ;  /* 0x000000ff0900728c */ /* 0x000fd4000bf25310 */
[----:B------:R-:W-:Y:S01]  /*04a0*/  VOTEU.ANY UP0, P0 ;  /* 0x0000000000ff7886 */ /* 0x000fe20000000100 */
[----:B------:R-:W-:-:S04]  /*04b0*/  @!UP1 USEL UR4, URZ, 0xffffffff, UP0 ;  /* 0xffffffffff049887 */ /* 0x000fc80008000000 */
[----:B------:R-:W-:-:S04]  /*04c0*/  ULOP3.LUT UR4, UR4, 0x1, URZ, 0xc0, !UPT ;  /* 0x0000000104047892 */ /* 0x000fc8000f8ec0ff */
[----:B------:R-:W-:-:S11]  /*04d0*/  UISETP.NE.U32.AND UP3, UPT, UR4, 0x1, UPT ;  /* 0x000000010400788c */ /* 0x000fd6000bf65070 */
.L_x_8:
[----:B-1----:R-:W1:Y:S01]  /*04e0*/  SHFL.IDX PT, R2, R52, RZ, 0x1f ;  /* 0x00001fff34027589 */ /* 0x002e6200000e0000 */
[----:B------:R-:W-:-:S04]  /*04f0*/  UISETP.NE.AND UP0, UPT, UR17, 0x2, UPT ;  /* 0x000000021100788c */ /* 0x000fc8000bf05270 */
[----:B------:R-:W-:Y:S01]  /*0500*/  USEL UR45, URZ, 0x1, UP0 ;  /* 0x00000001ff2d7887 */ /* 0x000fe20008000000 */
[----:B-1----:R-:W-:-:S13]  /*0510*/  ISETP.NE.AND P0, PT, R2, RZ, PT ;  /* 0x000000ff0200720c */ /* 0x002fda0003f05270 */
[----:B------:R-:W-:Y:S05]  /*0520*/  @P0 BRA `(.L_x_9) ;  /* 0x0000000000480947 */ /* 0x000fea0003800000 */
[----:B------:R-:W1:Y:S01]  /*0530*/  S2UR UR4, SR_CgaCtaId ;  /* 0x00000000000479c3 */ /* 0x000e620000008800 */
[----:B------:R-:W-:Y:S01]  /*0540*/  UMOV UR5, 0x400 ;  /* 0x0000040000057882 */ /* 0x000fe20000000000 */
[----:B------:R-:W-:Y:S01]  /*0550*/  UMOV UR8, 0x1 ;  /* 0x0000000100087882 */ /* 0x000fe20000000000 */
[----:B------:R-:W-:Y:S01]  /*0560*/  UMOV UR6, 0x2 ;  /* 0x0000000200067882 */ /* 0x000fe20000000000 */
[----:B------:R-:W-:-:S04]  /*0570*/  UIADD3 UR8, UPT, UPT, -UR8, 0x100000, URZ ;  /* 0x0010000008087890 */ /* 0x000fc8000fffe1ff */
[----:B------:R-:W-:Y:S02]  /*0580*/  USHF.L.U32 UR9, UR8, 0xb, URZ ;  /* 0x0000000b08097899 */ /* 0x000fe400080006ff */
[----:B------:R-:W-:Y:S02]  /*0590*/  USHF.L.U32 UR8, UR8, 0x1, URZ ;  /* 0x0000000108087899 */ /* 0x000fe400080006ff */
[----:B------:R-:W-:-:S04]  /*05a0*/  UIADD3 UR6, UPT, UPT, -UR6, 0x100000, URZ ;  /* 0x0010000006067890 */ /* 0x000fc8000fffe1ff */
[----:B------:R-:W-:Y:S02]  /*05b0*/  USHF.L.U32 UR7, UR6, 0xb, URZ ;  /* 0x0000000b06077899 */ /* 0x000fe400080006ff */
[----:B------:R-:W-:Y:S01]  /*05c0*/  USHF.L.U32 UR6, UR6, 0x1, URZ ;  /* 0x0000000106067899 */ /* 0x000fe200080006ff */
[----:B------:R-:W-:Y:S01]  /*05d0*/  ELECT P0, URZ, PT ;  /* 0x0000000000ff782f */ /* 0x000fe20003800000 */
[----:B-1----:R-:W-:Y:S01]  /*05e0*/  ULEA UR4, UR4, UR5, 0x18 ;  /* 0x0000000504047291 */ /* 0x002fe2000f8ec0ff */
[----:B------:R-:W1:Y:S11]  /*05f0*/  FENCE.VIEW.ASYNC.S ;  /* 0x00000000000073c6 */ /* 0x000e760000000000 */
[----:B-1----:R1:W3:Y:S01]  /*0600*/  SYNCS.EXCH.64 URZ, [UR4], UR8 ;  /* 0x0000000804ff75b2 */ /* 0x0022e20008000100 */
[----:B------:R1:W4:Y:S01]  /*0610*/  SYNCS.EXCH.64 URZ, [UR4+0x10], UR6 ;  /* 0x0000100604ff75b2 */ /* 0x0003220008000100 */
[----:B------:R1:W1:Y:S01]  /*0620*/  SYNCS.EXCH.64 URZ, [UR4+0x8], UR8 ;  /* 0x0000080804ff75b2 */ /* 0x0002620008000100 */
[----:B------:R1:W1:Y:S01]  /*0630*/  SYNCS.EXCH.64 URZ, [UR4+0x18], UR6 ;  /* 0x0000180604ff75b2 */ /* 0x0002620008000100 */
[----:B------:R-:W-:Y:S01]  /*0640*/  NOP ;  /* 0x0000000000007918 */ /* 0x000fe20000000000 */
.L_x_9:
[----:B------:R-:W2:Y:S01]  /*0650*/  SHFL.IDX PT, R2, R52, RZ, 0x1f ;  /* 0x00001fff34027589 */ /* 0x000ea200000e0000 */
[----:B------:R-:W-:Y:S01]  /*0660*/  NOP ;  /* 0x0000000000007918 */ /* 0x000fe20000000000 */
[----:B--2---:R-:W-:-:S13]  /*0670*/  ISETP.NE.AND P0, PT, R2, 0x1, PT ;  /* 0x000000010200780c */ /* 0x004fda0003f05270 */
[----:B------:R-:W-:Y:S05]  /*0680*/  @P0 BRA `(.L_x_10) ;  /* 0x0000000000580947 */ /* 0x000fea0003800000 */
[----:B-1----:R-:W1:Y:S01]  /*0690*/  S2UR UR4, SR_CgaCtaId ;  /* 0x00000000000479c3 */ /* 0x002e620000008800 */
        /* <DEDUP_REMOVED lines=12> */
[----:B-1----:R2:W1:Y:S01]  /*0760*/  SYNCS.EXCH.64 URZ, [UR4+0x20], UR8 ;  /* 0x0000200804ff75b2 */ /* 0x0024620008000100 */
[----:B------:R2:W1:Y:S01]  /*0770*/  SYNCS.EXCH.64 URZ, [UR4+0x40], UR6 ;  /* 0x0000400604ff75b2 */ /* 0x0004620008000100 */
[----:B------:R2:W1:Y:S01]  /*0780*/  SYNCS.EXCH.64 URZ, [UR4+0x28], UR8 ;  /* 0x0000280804ff75b2 */ /* 0x0004620008000100 */
[----:B------:R2:W1:Y:S01]  /*0790*/  SYNCS.EXCH.64 URZ, [UR4+0x48], UR6 ;  /* 0x0000480604ff75b2 */ /* 0x0004620008000100 */
[----:B------:R2:W1:Y:S01]  /*07a0*/  SYNCS.EXCH.64 URZ, [UR4+0x30], UR8 ;  /* 0x0000300804ff75b2 */ /* 0x0004620008000100 */
[----:B------:R2:W1:Y:S01]  /*07b0*/  SYNCS.EXCH.64 URZ, [UR4+0x50], UR6 ;  /* 0x0000500604ff75b2 */ /* 0x0004620008000100 */
[----:B------:R2:W1:Y:S01]  /*07c0*/  SYNCS.EXCH.64 URZ, [UR4+0x38], UR8 ;  /* 0x0000380804ff75b2 */ /* 0x0004620008000100 */
[----:B------:R2:W1:Y:S02]  /*07d0*/  SYNCS.EXCH.64 URZ, [UR4+0x58], UR6 ;  /* 0x0000580604ff75b2 */ /* 0x0004640008000100 */
[----:B--2---:R-:W-:Y:S01]  /*07e0*/  NOP ;  /* 0x0000000000007918 */ /* 0x004fe20000000000 */
.L_x_10:
[----:B------:R-:W2:Y:S01]  /*07f0*/  SHFL.IDX PT, R2, R52, RZ, 0x1f ;  /* 0x00001fff34027589 */ /* 0x000ea200000e0000 */
[----:B------:R-:W-:Y:S01]  /*0800*/  NOP ;  /* 0x0000000000007918 */ /* 0x000fe20000000000 */
[----:B--2---:R-:W-:-:S13]  /*0810*/  ISETP.NE.AND P0, PT, R2, 0x3, PT ;  /* 0x000000030200780c */ /* 0x004fda0003f05270 */
[----:B------:R-:W-:Y:S05]  /*0820*/  @P0 BRA `(.L_x_11) ;  /* 0x0000000000300947 */ /* 0x000fea0003800000 */
[----:B-1----:R-:W1:Y:S01]  /*0830*/  S2UR UR6, SR_CgaCtaId ;  /* 0x00000000000679c3 */ /* 0x002e620000008800 */
[----:B------:R-:W-:Y:S01]  /*0840*/  UMOV UR4, 0x400 ;  /* 0x0000040000047882 */ /* 0x000fe20000000000 */
[----:B------:R-:W-:Y:S01]  /*0850*/  UMOV UR5, 0x20 ;  /* 0x0000002000057882 */ /* 0x000fe20000000000 */
[----:B------:R-:W-:Y:S01]  /*0860*/  ELECT P0, URZ, PT ;  /* 0x0000000000ff782f */ /* 0x000fe20003800000 */
[----:B-1----:R-:W-:Y:S02]  /*0870*/  ULEA UR6, UR6, UR4, 0x18 ;  /* 0x0000000406067291 */ /* 0x002fe4000f8ec0ff */
[----:B------:R-:W-:-:S04]  /*0880*/  UIADD3 UR4, UPT, UPT, -UR5, 0x100000, URZ ;  /* 0x0010000005047890 */ /* 0x000fc8000fffe1ff */
[----:B------:R-:W-:Y:S02]  /*0890*/  USHF.L.U32 UR5, UR4, 0xb, URZ ;  /* 0x0000000b04057899 */ /* 0x000fe400080006ff */
[----:B------:R-:W-:Y:S01]  /*08a0*/  USHF.L.U32 UR4, UR4, 0x1, URZ ;  /* 0x0000000104047899 */ /* 0x000fe200080006ff */
[----:B------:R-:W1:Y:S11]  /*08b0*/  FENCE.VIEW.ASYNC.S ;  /* 0x00000000000073c6 */ /* 0x000e760000000000 */
[----:B-1----:R2:W1:Y:S01]  /*08c0*/  SYNCS.EXCH.64 URZ, [UR6+0x60], UR4 ;  /* 0x0000600406ff75b2 */ /* 0x0024620008000100 */
[----:B------:R2:W1:Y:S02]  /*08d0*/  SYNCS.EXCH.64 URZ, [UR6+0x68], UR4 ;  /* 0x0000680406ff75b2 */ /* 0x0004640008000100 */
[----:B--2---:R-:W-:Y:S01]  /*08e0*/  NOP ;  /* 0x0000000000007918 */ /* 0x004fe20000000000 */
.L_x_11:
[----:B------:R-:W2:Y:S01]  /*08f0*/  SHFL.IDX PT, R2, R52, RZ, 0x1f ;  /* 0x00001fff34027589 */ /* 0x000ea200000e0000 */
[----:B------:R-:W-:Y:S01]  /*0900*/  NOP ;  /* 0x0000000000007918 */ /* 0x000fe20000000000 */
[----:B--2---:R-:W-:-:S13]  /*0910*/  ISETP.NE.AND P0, PT, R2, 0x4, PT ;  /* 0x000000040200780c */ /* 0x004fda0003f05270 */
[----:B------:R-:W-:Y:S05]  /*0920*/  @P0 BRA `(.L_x_12) ;  /* 0x00000000004c0947 */ /* 0x000fea0003800000 */
[----:B-1----:R-:W1:Y:S01]  /*0930*/  S2UR UR6, SR_CgaCtaId ;  /* 0x00000000000679c3 */ /* 0x002e620000008800 */
[----:B------:R-:W-:Y:S01]  /*0940*/  UMOV UR4, 0x1e0 ;  /* 0x000001e000047882 */ /* 0x000fe20000000000 */
[----:B------:R-:W-:Y:S01]  /*0950*/  UMOV UR5, 0x400 ;  /* 0x0000040000057882 */ /* 0x000fe20000000000 */
[----:B------:R-:W-:Y:S01]  /*0960*/  USEL UR4, UR4, 0x1a0, UP3 ;  /* 0x000001a004047887 */ /* 0x000fe20009800000 */
[----:B------:R-:W-:Y:S01]  /*0970*/  UMOV UR8, 0x1 ;  /* 0x0000000100087882 */ /* 0x000fe20000000000 */
[----:B------:R-:W-:Y:S01]  /*0980*/  ELECT P0, URZ, PT ;  /* 0x0000000000ff782f */ /* 0x000fe20003800000 */
[----:B------:R-:W-:-:S04]  /*0990*/  UIADD3 UR8, UPT, UPT, -UR8, 0x100000, URZ ;  /* 0x0010000008087890 */ /* 0x000fc8000fffe1ff */
[----:B------:R-:W-:Y:S02]  /*09a0*/  USHF.L.U32 UR9, UR8, 0xb, URZ ;  /* 0x0000000b08097899 */ /* 0x000fe400080006ff */
[----:B------:R-:W-:Y:S02]  /*09b0*/  USHF.L.U32 UR8, UR8, 0x1, URZ ;  /* 0x0000000108087899 */ /* 0x000fe400080006ff */
[----:B-1----:R-:W-:Y:S02]  /*09c0*/  ULEA UR6, UR6, UR5, 0x18 ;  /* 0x0000000506067291 */ /* 0x002fe4000f8ec0ff */
[----:B------:R-:W-:-:S04]  /*09d0*/  UIADD3 UR4, UPT, UPT, -UR4, 0x100000, URZ ;  /* 0x0010000004047890 */ /* 0x000fc8000fffe1ff */
[----:B------:R-:W-:Y:S02]  /*09e0*/  USHF.L.U32 UR5, UR4, 0xb, URZ ;  /* 0x0000000b04057899 */ /* 0x000fe400080006ff */
[----:B------:R-:W-:Y:S01]  /*09f0*/  USHF.L.U32 UR4, UR4, 0x1, URZ ;  /* 0x0000000104047899 */ /* 0x000fe200080006ff */
[----:B------:R-:W1:Y:S03]  /*0a00*/  FENCE.VIEW.ASYNC.S ;  /* 0x00000000000073c6 */ /* 0x000e660000000000 */
[----:B-1----:R2:W1:Y:S08]  /*0a10*/  SYNCS.EXCH.64 URZ, [UR6+0x70], UR8 ;  /* 0x0000700806ff75b2 */ /* 0x0024700008000100 */
[----:B------:R2:W1:Y:S01]  /*0a20*/  SYNCS.EXCH.64 URZ, [UR6+0x80], UR4 ;  /* 0x0000800406ff75b2 */ /* 0x0004620008000100 */
[----:B------:R2:W1:Y:S01]  /*0a30*/  SYNCS.EXCH.64 URZ, [UR6+0x78], UR8 ;  /* 0x0000780806ff75b2 */ /* 0x0004620008000100 */
[----:B------:R2:W1:Y:S02]  /*0a40*/  SYNCS.EXCH.64 URZ, [UR6+0x88], UR4 ;  /* 0x0000880406ff75b2 */ /* 0x0004640008000100 */
[----:B--2---:R-:W-:Y:S01]  /*0a50*/  NOP ;  /* 0x0000000000007918 */ /* 0x004fe20000000000 */
.L_x_12:
        /* <DEDUP_REMOVED lines=26> */
.L_x_13:
[----:B------:R-:W2:Y:S01]  /*0c00*/  SHFL.IDX PT, R2, R52, RZ, 0x1f ;  /* 0x00001fff34027589 */ /* 0x000ea200000e0000 */
[----:B------:R-:W1:Y:S01]  /*0c10*/  S2UR UR54, SR_CgaCtaId ;  /* 0x00000000003679c3 */ /* 0x000e620000008800 */
[----:B------:R-:W-:Y:S01]  /*0c20*/  NOP ;  /* 0x0000000000007918 */ /* 0x000fe20000000000 */
[----:B--2---:R-:W-:-:S13]  /*0c30*/  ISETP.NE.AND P0, PT, R2, 0x3, PT ;  /* 0x000000030200780c */ /* 0x004fda0003f05270 */
[----:B-1----:R-:W-:Y:S05]  /*0c40*/  @P0 BRA `(.L_x_14) ;  /* 0x0000000000340947 */ /* 0x002fea0003800000 */
[----:B------:R-:W-:Y:S01]  /*0c50*/  UMOV UR4, 0x400 ;  /* 0x0000040000047882 */ /* 0x000fe20000000000 */
[----:B------:R-:W-:Y:S01]  /*0c60*/  UMOV UR6, 0x20 ;  /* 0x0000002000067882 */ /* 0x000fe20000000000 */
[----:B------:R-:W-:Y:S02]  /*0c70*/  ULEA UR4, UR54, UR4, 0x18 ;  /* 0x0000000436047291 */ /* 0x000fe4000f8ec0ff */
[----:B------:R-:W-:-:S04]  /*0c80*/  UIADD3 UR6, UPT, UPT, -UR6, 0x100000, URZ ;  /* 0x0010000006067890 */ /* 0x000fc8000fffe1ff */
[----:B------:R-:W-:Y:S02]  /*0c90*/  USHF.L.U32 UR7, UR6, 0xb, URZ ;  /* 0x0000000b06077899 */ /* 0x000fe400080006ff */
[----:B------:R-:W-:Y:S01]  /*0ca0*/  USHF.L.U32 UR6, UR6, 0x1, URZ ;  /* 0x0000000106067899 */ /* 0x000fe200080006ff */
[----:B------:R-:W-:Y:S01]  /*0cb0*/  ELECT P0, URZ, PT ;  /* 0x0000000000ff782f */ /* 0x000fe20003800000 */
[----:B------:R-:W1:Y:S10]  /*0cc0*/  FENCE.VIEW.ASYNC.S ;  /* 0x00000000000073c6 */ /* 0x000e740000000000 */
[----:B-1----:R1:W2:Y:S01]  /*0cd0*/  SYNCS.EXCH.64 URZ, [UR4+0xd0], UR6 ;  /* 0x0000d00604ff75b2 */ /* 0x0022a20008000100 */
[----:B------:R1:W1:Y:S01]  /*0ce0*/  SYNCS.EXCH.64 URZ, [UR4+0xe0], UR6 ;  /* 0x0000e00604ff75b2 */ /* 0x0002620008000100 */
[----:B------:R1:W1:Y:S01]  /*0cf0*/  SYNCS.EXCH.64 URZ, [UR4+0xd8], UR6 ;  /* 0x0000d80604ff75b2 */ /* 0x0002620008000100 */
[----:B------:R1:W1:Y:S01]  /*0d00*/  SYNCS.EXCH.64 URZ, [UR4+0xe8], UR6 ;  /* 0x0000e80604ff75b2 */ /* 0x0002620008000100 */
[----:B------:R-:W-:Y:S01]  /*0d10*/  NOP ;  /* 0x0000000000007918 */ /* 0x000fe20000000000 */
.L_x_14:
[----:B-1----:R-:W1:Y:S01]  /*0d20*/  LDCU UR4, c[0x0][0x36c] ;  /* 0x00006d80ff0477ac */ /* 0x002e620008000800 */
[----:B------:R-:W-:Y:S01]  /*0d30*/  ISETP.NE.OR P4, PT, R0, 0x2, !P4 ;  /* 0x000000020000780c */ /* 0x000fe20006785670 */
[----:B------:R-:W-:Y:S01]  /*0d40*/  NOP ;  /* 0x0000000000007918 */ /* 0x000fe20000000000 */
[----:B------:R-:W-:Y:S01]  /*0d50*/  LOP3.LUT R0, R65, 0x1f, RZ, 0xc0, !PT ;  /* 0x0000001f41007812 */ /* 0x000fe200078ec0ff */
[----:B------:R-:W-:Y:S02]  /*0d60*/  UISETP.NE.AND UP4, UPT, UR17, URZ, UPT ;  /* 0x000000ff1100728c */ /* 0x000fe4000bf85270 */
[----:B-1----:R-:W-:-:S09]  /*0d70*/  UISETP.EQ.U32.AND UP5, UPT, UR4, 0x1, UPT ;  /* 0x000000010400788c */ /* 0x002fd2000bfa2070 */
[----:B------:R-:W-:Y:S05]  /*0d80*/  BRA.U !UP5, `(.L_x_15) ;  /* 0x000000010d087547 */ /* 0x000fea000b800000 */
[----:B--234-:R-:W-:Y:S01]  /*0d90*/  UCGABAR_ARV ;  /* 0x00000000000079c7 */ /* 0x01cfe20008000000 */
[----:B------:R-:W-:Y:S05]  /*0da0*/  BRA `(.L_x_16) ;  /* 0x0000000000047947 */ /* 0x000fea0003800000 */
.L_x_15:
[----:B--234-:R-:W-:Y:S01]  /*0db0*/  NOP ;  /* 0x0000000000007918 */ /* 0x01cfe20000000000 */
.L_x_16:
[----:B------:R-:W1:Y:S01]  /*0dc0*/  S2UR UR8, SR_CTAID.X ;  /* 0x00000000000879c3 */ /* 0x000e620000002500 */
[----:B------:R-:W-:-:S05]  /*0dd0*/  CS2R.32 R54, SR_CgaSize ;  /* 0x0000000000367805 */ /* 0x000fca0000008a00 */
[----:B------:R-:W-:-:S05]  /*0de0*/  IMAD R54, R54, -0xa0, RZ ;  /* 0xffffff6036367824 */ /* 0x000fca00078e02ff */
[----:B------:R-:W-:-:S14]  /*0df0*/  R2UR UR5, R54 ;  /* 0x00000000360572ca */ /* 0x000fdc00000e0000 */
[----:B------:R-:W2:Y:S01]  /*0e00*/  LDCU UR5, c[0x0][UR5+0x2b0] ;  /* 0x00005600050577ac */ /* 0x000ea20008000800 */
[----:B------:R-:W-:-:S05]  /*0e10*/  CS2R.32 R54, SR_CgaSize ;  /* 0x0000000000367805 */ /* 0x000fca0000008a00 */
[----:B------:R-:W-:-:S05]  /*0e20*/  IMAD R54, R54, -0xa0, RZ ;  /* 0xffffff6036367824 */ /* 0x000fca00078e02ff */
[----:B------:R-:W-:-:S14]  /*0e30*/  R2UR UR4, R54 ;  /* 0x00000000360472ca */ /* 0x000fdc00000e0000 */
[----:B------:R-:W3:Y:S01]  /*0e40*/  LDCU UR4, c[0x0][UR4+0x2b4] ;  /* 0x00005680040477ac */ /* 0x000ee20008000800 */
[----:B------:R-:W4:Y:S01]  /*0e50*/  S2UR UR7, SR_CTAID.Y ;  /* 0x00000000000779c3 */ /* 0x000f220000002600 */
[----:B------:R-:W-:-:S05]  /*0e60*/  CS2R.32 R54, SR_CgaSize ;  /* 0x0000000000367805 */ /* 0x000fca0000008a00 */
[----:B------:R-:W-:-:S05]  /*0e70*/  IMAD R54, R54, -0xa0, RZ ;  /* 0xffffff6036367824 */ /* 0x000fca00078e02ff */
[----:B------:R-:W-:-:S14]  /*0e80*/  R2UR UR9, R54 ;  /* 0x00000000360972ca */ /* 0x000fdc00000e0000 */
[----:B------:R-:W3:Y:S01]  /*0e90*/  LDCU UR9, c[0x0][UR9+0x2a0] ;  /* 0x00005400090977ac */ /* 0x000ee20008000800 */
[----:B------:R-:W-:-:S05]  /*0ea0*/  CS2R.32 R54, SR_CgaSize ;  /* 0x0000000000367805 */ /* 0x000fca0000008a00 */
[----:B------:R-:W-:-:S05]  /*0eb0*/  IMAD R54, R54, -0xa0, RZ ;  /* 0xffffff6036367824 */ /* 0x000fca00078e02ff */
[----:B------:R-:W-:-:S14]  /*0ec0*/  R2UR UR10, R54 ;  /* 0x00000000360a72ca */ /* 0x000fdc00000e0000 */
[----:B------:R-:W3:Y:S01]  /*0ed0*/  LDCU UR10, c[0x0][UR10+0x2a4] ;  /* 0x000054800a0a77ac */ /* 0x000ee20008000800 */
[----:B------:R-:W3:Y:S01]  /*0ee0*/  S2UR UR60, SR_CTAID.Z ;  /* 0x00000000003c79c3 */ /* 0x000ee20000002700 */
[----:B------:R-:W3:Y:S01]  /*0ef0*/  LDCU UR21, c[0x0][0xb24] ;  /* 0x00016480ff1577ac */ /* 0x000ee20008000800 */
[----:B------:R-:W3:Y:S01]  /*0f00*/  LDCU UR39, c[0x0][0xb24] ;  /* 0x00016480ff2777ac */ /* 0x000ee20008000800 */
[----:B-1----:R-:W-:Y:S01]  /*0f10*/  I2FP.F32.U32 R3, UR8 ;  /* 0x0000000800037c45 */ /* 0x002fe20008201000 */
[----:B------:R-:W1:Y:S04]  /*0f20*/  LDCU UR27, c[0x0][0xb30] ;  /* 0x00016600ff1b77ac */ /* 0x000e680008000800 */
[----:B--2---:R-:W-:Y:S01]  /*0f30*/  FMUL R3, R3, UR5 ;  /* 0x0000000503037c20 */ /* 0x004fe20008400000 */
[----:B------:R-:W-:Y:S01]  /*0f40*/  USHF.L.U32 UR29, UR54, 0xb, URZ ;  /* 0x0000000b361d7899 */ /* 0x000fe200080006ff */
[----:B----4-:R-:W-:Y:S01]  /*0f50*/  I2FP.F32.U32 R2, UR7 ;  /* 0x0000000700027c45 */ /* 0x010fe20008201000 */
[----:B------:R-:W-:Y:S01]  /*0f60*/  UMOV UR16, UR8 ;  /* 0x0000000800107c82 */ /* 0x000fe20008000000 */
[----:B------:R-:W-:-:S02]  /*0f70*/  UMOV UR20, UR7 ;  /* 0x0000000700147c82 */ /* 0x000fc40008000000 */
[----:B------:R-:W2:Y:S01]  /*0f80*/  F2I.U32.TRUNC.NTZ R3, R3 ;  /* 0x0000000300037305 */ /* 0x000ea2000020f000 */
[----:B---3--:R-:W-:Y:S01]  /*0f90*/  UISETP.GE.AND UP2, UPT, UR21, 0x1, UPT ;  /* 0x000000011500788c */ /* 0x008fe2000bf46270 */
[----:B------:R-:W-:-:S06]  /*0fa0*/  FMUL R2, R2, UR4 ;  /* 0x0000000402027c20 */ /* 0x000fcc0008400000 */
[----:B------:R-:W3:Y:S01]  /*0fb0*/  F2I.U32.TRUNC.NTZ R2, R2 ;  /* 0x0000000200027305 */ /* 0x000ee2000020f000 */
[----:B--2---:R-:W-:Y:S02]  /*0fc0*/  R2UR UR4, R3 ;  /* 0x00000000030472ca */ /* 0x004fe400000e0000 */
[----:B---3--:R-:W-:Y:S02]  /*0fd0*/  R2UR UR6, R2 ;  /* 0x00000000020672ca */ /* 0x008fe400000e0000 */
[----:B------:R-:W-:-:S09]  /*0fe0*/  PRMT R2, RZ, 0x7610, R2 ;  /* 0x00007610ff027816 */ /* 0x000fd20000000002 */
[----:B------:R-:W-:-:S04]  /*0ff0*/  UIADD3 UR5, UPT, UPT, -UR4, URZ, URZ ;  /* 0x000000ff04057290 */ /* 0x000fc8000fffe1ff */
[----:B------:R-:W-:Y:S02]  /*1000*/  UIMAD UR5, UR9, UR5, UR8 ;  /* 0x00000005090572a4 */ /* 0x000fe4000f8e0208 */
[----:B------:R-:W-:-:S04]  /*1010*/  UIADD3 UR4, UPT, UPT, -UR6, URZ, URZ ;  /* 0x000000ff06047290 */ /* 0x000fc8000fffe1ff */
[----:B------:R-:W-:Y:S01]  /*1020*/  IMAD.U32 R54, RZ, RZ, UR5 ;  /* 0x00000005ff367e24 */ /* 0x000fe2000f8e00ff */
[----:B------:R-:W-:-:S06]  /*1030*/  UIMAD UR4, UR10, UR4, UR7 ;  /* 0x000000040a0472a4 */ /* 0x000fcc000f8e0207 */
[----:B------:R-:W-:Y:S01]  /*1040*/  IMAD.U32 R53, RZ, RZ, UR4 ;  /* 0x00000004ff357e24 */ /* 0x000fe2000f8e00ff */
[----:B-1----:R-:W-:Y:S06]  /*1050*/  BRA.U UP4, `(.L_x_17) ;  /* 0x00000001042c7547 */ /* 0x002fec000b800000 */
[----:B------:R-:W-:Y:S02]  /*1060*/  R2UR UR5, R53 ;  /* 0x00000000350572ca */ /* 0x000fe400000e0000 */
[----:B------:R-:W-:-:S11]  /*1070*/  R2UR UR4, R54 ;  /* 0x00000000360472ca */ /* 0x000fd600000e0000 */
[----:B------:R-:W-:Y:S02]  /*1080*/  UISETP.NE.AND UP0, UPT, UR5, URZ, UPT ;  /* 0x000000ff0500728c */ /* 0x000fe4000bf05270 */
[----:B------:R-:W-:Y:S02]  /*1090*/  UISETP.NE.AND UP1, UPT, UR5, 0x1, UPT ;  /* 0x000000010500788c */ /* 0x000fe4000bf25270 */
[----:B------:R-:W-:-:S04]  /*10a0*/  UISETP.EQ.OR UP0, UPT, UR4, URZ, !UP0 ;  /* 0x000000ff0400728c */ /* 0x000fc8000c702670 */
[----:B------:R-:W-:Y:S02]  /*10b0*/  USEL UR5, URZ, 0x1, !UP0 ;  /* 0x00000001ff057887 */ /* 0x000fe4000c000000 */
[----:B------:R-:W-:Y:S02]  /*10c0*/  UISETP.NE.AND UP0, UPT, UR4, URZ, UPT ;  /* 0x000000ff0400728c */ /* 0x000fe4000bf05270 */
[----:B------:R-:W-:-:S04]  /*10d0*/  USEL UR4, URZ, 0x2, UP1 ;  /* 0x00000002ff047887 */ /* 0x000fc80008800000 */
[----:B------:R-:W-:-:S04]  /*10e0*/  USEL UR4, UR4, 0x2, UP0 ;  /* 0x0000000204047887 */ /* 0x000fc80008000000 */
[----:B------:R-:W-:-:S06]  /*10f0*/  UIADD3 UR4, UPT, UPT, UR5, UR4, URZ ;  /* 0x0000000405047290 */ /* 0x000fcc000fffe0ff */
[----:B------:R-:W-:Y:S02]  /*1100*/  IMAD.U32 R2, RZ, RZ, UR4 ;  /* 0x00000004ff027e24 */ /* 0x000fe4000f8e00ff */
.L_x_17:
[----:B------:R-:W-:Y:S05]  /*1110*/  BRA.U !UP2, `(.L_x_18) ;  /* 0x000000010ad47547 */ /* 0x000fea000b800000 */
[----:B------:R-:W1:Y:S01]  /*1120*/  LDCU.128 UR12, c[0x0][0xb10] ;  /* 0x00016200ff0c77ac */ /* 0x000e620008000c00 */
[----:B------:R-:W2:Y:S01]  /*1130*/  LDCU UR6, c[0x0][0x370] ;  /* 0x00006e00ff0677ac */ /* 0x000ea20008000800 */
[----:B------:R-:W3:Y:S01]  /*1140*/  LDCU UR5, c[0x0][0x374] ;  /* 0x00006e80ff0577ac */ /* 0x000ee20008000800 */
[----:B------:R-:W4:Y:S01]  /*1150*/  LDCU UR26, c[0x0][0xb0c] ;  /* 0x00016180ff1a77ac */ /* 0x000f220008000800 */
[----:B------:R-:W4:Y:S01]  /*1160*/  LDCU UR4, c[0x0][0xb20] ;  /* 0x00016400ff0477ac */ /* 0x000f220008000800 */
[----:B------:R-:W4:Y:S01]  /*1170*/  LDCU.64 UR8, c[0x0][0xb28] ;  /* 0x00016500ff0877ac */ /* 0x000f220008000a00 */
[----:B-1----:R-:W-:Y:S02]  /*1180*/  UISETP.NE.AND UP0, UPT, UR14, 0x1, UPT ;  /* 0x000000010e00788c */ /* 0x002fe4000bf05270 */
[----:B---3--:R-:W-:Y:S02]  /*1190*/  UIMAD.WIDE.U32 UR10, UR5, UR15, URZ ;  /* 0x0000000f050a72a5 */ /* 0x008fe4000f8e00ff */
[----:B--2---:R-:W-:-:S02]  /*11a0*/  UIMAD.WIDE.U32 UR22, UR6, UR12, URZ ;  /* 0x0000000c061672a5 */ /* 0x004fc4000f8e00ff */
[----:B----4-:R-:W-:Y:S02]  /*11b0*/  UISETP.NE.AND UP1, UPT, UR26, 0x1, UPT ;  /* 0x000000011a00788c */ /* 0x010fe4000bf25270 */
[----:B------:R-:W-:Y:S01]  /*11c0*/  UISETP.NE.AND UP2, UPT, UR21, 0x1, UPT ;  /* 0x000000011500788c */ /* 0x000fe2000bf45270 */
[----:B------:R-:W-:Y:S02]  /*11d0*/  UMOV UR10, UR11 ;  /* 0x0000000b000a7c82 */ /* 0x000fe40008000000 */
[----:B------:R-:W-:Y:S01]  /*11e0*/  UMOV UR22, UR23 ;  /* 0x0000001700167c82 */ /* 0x000fe20008000000 */
[----:B------:R-:W-:Y:S02]  /*11f0*/  @UP0 USHF.R.U32.HI UR5, URZ, UR4, UR10 ;  /* 0x00000004ff050299 */ /* 0x000fe4000801160a */
[----:B------:R-:W-:Y:S02]  /*1200*/  UIMAD.WIDE.U32 UR24, UR20, UR15, URZ ;  /* 0x0000000f141872a5 */ /* 0x000fe4000f8e00ff */
[----:B------:R-:W-:-:S02]  /*1210*/  UIMAD.WIDE.U32 UR10, UR5, UR8, URZ ;  /* 0x00000008050a72a5 */ /* 0x000fc4000f8e00ff */
[----:B------:R-:W-:Y:S02]  /*1220*/  @UP1 USHF.R.U32.HI UR6, URZ, UR13, UR22 ;  /* 0x0000000dff061299 */ /* 0x000fe40008011616 */
[----:B------:R-:W-:Y:S02]  /*1230*/  UIMAD.WIDE.U32 UR18, UR16, UR12, URZ ;  /* 0x0000000c101272a5 */ /* 0x000fe4000f8e00ff */
[----:B------:R-:W-:Y:S01]  /*1240*/  UIMAD.WIDE.U32 UR22, UR6, UR8, URZ ;  /* 0x00000008061672a5 */ /* 0x000fe2000f8e00ff */
[----:B------:R-:W-:Y:S01]  /*1250*/  UMOV UR24, UR25 ;  /* 0x0000001900187c82 */ /* 0x000fe20008000000 */
[----:B------:R-:W-:Y:S01]  /*1260*/  UMOV UR10, UR11 ;  /* 0x0000000b000a7c82 */ /* 0x000fe20008000000 */
[----:B------:R-:W-:Y:S02]  /*1270*/  USHF.R.U32.HI UR24, URZ, UR4, UR24 ;  /* 0x00000004ff187299 */ /* 0x000fe40008011618 */
[----:B------:R-:W-:Y:S02]  /*1280*/  @UP2 USHF.R.U32.HI UR5, URZ, UR9, UR10 ;  /* 0x00000009ff052299 */ /* 0x000fe4000801160a */
[----:B------:R-:W-:Y:S01]  /*1290*/  UMOV UR7, UR23 ;  /* 0x0000001700077c82 */ /* 0x000fe20008000000 */
[----:B------:R-:W-:Y:S01]  /*12a0*/  UMOV UR18, UR19 ;  /* 0x0000001300127c82 */ /* 0x000fe20008000000 */
[----:B------:R-:W-:-:S02]  /*12b0*/  @UP2 USHF.R.U32.HI UR6, URZ, UR9, UR7 ;  /* 0x00000009ff062299 */ /* 0x000fc40008011607 */
[----:B------:R-:W-:Y:S02]  /*12c0*/  USHF.R.U32.HI UR13, URZ, UR13, UR18 ;  /* 0x0000000dff0d7299 */ /* 0x000fe40008011612 */
[----:B------:R-:W-:Y:S02]  /*12d0*/  USEL UR4, UR20, UR24, !UP0 ;  /* 0x0000001814047287 */ /* 0x000fe4000c000000 */
[----:B------:R-:W-:Y:S02]  /*12e0*/  UIMAD UR7, UR5, UR21, URZ ;  /* 0x00000015050772a4 */ /* 0x000fe4000f8e02ff */
[----:B------:R-:W-:Y:S02]  /*12f0*/  USEL UR5, UR16, UR13, !UP1 ;  /* 0x0000000d10057287 */ /* 0x000fe4000c800000 */
[----:B------:R-:W-:Y:S02]  /*1300*/  UIMAD UR12, UR6, UR21, URZ ;  /* 0x00000015060c72a4 */ /* 0x000fe4000f8e02ff */
[----:B------:R-:W-:-:S02]  /*1310*/  UISETP.GE.AND UP0, UPT, UR4, UR7, UPT ;  /* 0x000000070400728c */ /* 0x000fc4000bf06270 */
[----:B------:R-:W-:Y:S02]  /*1320*/  UIMAD.WIDE.U32 UR10, UR4, UR8, URZ ;  /* 0x00000008040a72a5 */ /* 0x000fe4000f8e00ff */
[----:B------:R-:W-:Y:S02]  /*1330*/  UISETP.GE.OR UP0, UPT, UR5, UR12, UP0 ;  /* 0x0000000c0500728c */ /* 0x000fe40008706670 */
[----:B------:R-:W-:Y:S02]  /*1340*/  UIMAD.WIDE.U32 UR12, UR5, UR8, URZ ;  /* 0x00000008050c72a5 */ /* 0x000fe4000f8e00ff */
[----:B------:R-:W-:Y:S01]  /*1350*/  UIADD3 UR10, UPT, UPT, -UR4, URZ, URZ ;  /* 0x000000ff040a7290 */ /* 0x000fe2000fffe1ff */
[----:B------:R-:W-:Y:S01]  /*1360*/  UMOV UR8, UR11 ;  /* 0x0000000b00087c82 */ /* 0x000fe20008000000 */
[----:B------:R-:W-:Y:S02]  /*1370*/  UIADD3 UR11, UPT, UPT, -UR5, URZ, URZ ;  /* 0x000000ff050b7290 */ /* 0x000fe4000fffe1ff */
[----:B------:R-:W-:-:S03]  /*1380*/  USHF.R.U32.HI UR8, URZ, UR9, UR8 ;  /* 0x00000009ff087299 */ /* 0x000fc60008011608 */
[----:B------:R-:W-:Y:S01]  /*1390*/  @!UP0 UMOV UR7, UR13 ;  /* 0x0000000d00078c82 */ /* 0x000fe20008000000 */
[----:B------:R-:W-:Y:S02]  /*13a0*/  UIMAD UR20, UR14, UR10, UR20 ;  /* 0x0000000a0e1472a4 */ /* 0x000fe4000f8e0214 */
[----:B------:R-:W-:Y:S02]  /*13b0*/  USEL UR8, UR4, UR8, !UP2 ;  /* 0x0000000804087287 */ /* 0x000fe4000d000000 */
[----:B------:R-:W-:Y:S02]  /*13c0*/  @!UP0 USHF.R.U32.HI UR7, URZ, UR9, UR7 ;  /* 0x00000009ff078299 */ /* 0x000fe40008011607 */
[----:B------:R-:W-:Y:S02]  /*13d0*/  UIADD3 UR9, UPT, UPT, -UR8, URZ, URZ ;  /* 0x000000ff08097290 */ /* 0x000fe4000fffe1ff */
[----:B------:R-:W-:Y:S02]  /*13e0*/  @!UP0 USEL UR7, UR5, UR7, !UP2 ;  /* 0x0000000705078287 */ /* 0x000fe4000d000000 */
[----:B------:R-:W-:-:S02]  /*13f0*/  UIMAD UR9, UR21, UR9, UR4 ;  /* 0x00000009150972a4 */ /* 0x000fc4000f8e0204 */
[----:B------:R-:W-:Y:S02]  /*1400*/  @!UP0 UIADD3 UR8, UPT, UPT, UR8, -UR7, URZ ;  /* 0x8000000708088290 */ /* 0x000fe4000fffe0ff */
[----:B------:R-:W-:Y:S02]  /*1410*/  @!UP0 UIMAD UR6, UR9, UR6, UR7 ;  /* 0x00000006090682a4 */ /* 0x000fe4000f8e0207 */
[----:B------:R-:W-:Y:S02]  /*1420*/  @!UP0 UIMAD UR4, UR8, UR21, UR5 ;  /* 0x00000015080482a4 */ /* 0x000fe4000f8e0205 */
[----:B------:R-:W-:Y:S02]  /*1430*/  UIMAD UR16, UR26, UR11, UR16 ;  /* 0x0000000b1a1072a4 */ /* 0x000fe4000f8e0210 */
[----:B------:R-:W-:Y:S01]  /*1440*/  UIMAD UR20, UR4, UR14, UR20 ;  /* 0x0000000e041472a4 */ /* 0x000fe2000f8e0214 */
[----:B------:R-:W-:Y:S02]  /*1450*/  @!UP0 UMOV UR5, UR6 ;  /* 0x0000000600058c82 */ /* 0x000fe40008000000 */
[----:B------:R-:W-:-:S12]  /*1460*/  UIMAD UR16, UR5, UR26, UR16 ;  /* 0x0000001a051072a4 */ /* 0x000fd8000f8e0210 */
.L_x_18:
[----:B------:R-:W-:Y:S02]  /*1470*/  UISETP.NE.AND UP1, UPT, UR27, 0x1, UPT ;  /* 0x000000011b00788c */ /* 0x000fe4000bf25270 */
[----:B------:R-:W-:Y:S02]  /*1480*/  UISETP.NE.AND UP0, UPT, UR17, 0x2, UPT ;  /* 0x000000021100788c */ /* 0x000fe4000bf05270 */
[----:B------:R-:W-:-:S05]  /*1490*/  ULOP3.LUT UR29, UR29, 0x800, URZ, 0xc0, !UPT ;  /* 0x000008001d1d7892 */ /* 0x000fca000f8ec0ff */
[----:B------:R-:W-:Y:S07]  /*14a0*/  BRA.U UP1, `(.L_x_19) ;  /* 0x0000000101447547 */ /* 0x000fee000b800000 */
[----:B------:R-:W1:Y:S01]  /*14b0*/  LDCU.128 UR8, c[0x0][0xb10] ;  /* 0x00016200ff0877ac */ /* 0x000e620008000c00 */
[----:B------:R-:W2:Y:S01]  /*14c0*/  LDCU UR12, c[0x0][0xb0c] ;  /* 0x00016180ff0c77ac */ /* 0x000ea20008000800 */
[----:B------:R-:W3:Y:S01]  /*14d0*/  LDCU UR13, c[0x0][0xb20] ;  /* 0x00016400ff0d77ac */ /* 0x000ee20008000800 */
[----:B-1----:R-:W-:Y:S02]  /*14e0*/  UIMAD.WIDE.U32 UR6, UR16, UR8, URZ ;  /* 0x00000008100672a5 */ /* 0x002fe4000f8e00ff */
[----:B------:R-:W-:Y:S02]  /*14f0*/  UIMAD.WIDE.U32 UR4, UR20, UR11, URZ ;  /* 0x0000000b140472a5 */ /* 0x000fe4000f8e00ff */
[----:B--2---:R-:W-:Y:S02]  /*1500*/  UISETP.NE.AND UP2, UPT, UR12, 0x1, UPT ;  /* 0x000000010c00788c */ /* 0x004fe4000bf45270 */
[----:B------:R-:W-:Y:S01]  /*1510*/  UISETP.NE.AND UP1, UPT, UR10, 0x1, UPT ;  /* 0x000000010a00788c */ /* 0x000fe2000bf25270 */
[----:B------:R-:W-:-:S02]  /*1520*/  UMOV UR6, UR7 ;  /* 0x0000000700067c82 */ /* 0x000fc40008000000 */
[----:B------:R-:W-:Y:S01]  /*1530*/  UMOV UR4, UR5 ;  /* 0x0000000500047c82 */ /* 0x000fe20008000000 */
[----:B------:R-:W-:Y:S02]  /*1540*/  USHF.R.U32.HI UR6, URZ, UR9, UR6 ;  /* 0x00000009ff067299 */ /* 0x000fe40008011606 */
[----:B---3--:R-:W-:Y:S02]  /*1550*/  USHF.R.U32.HI UR4, URZ, UR13, UR4 ;  /* 0x0000000dff047299 */ /* 0x008fe40008011604 */
[----:B------:R-:W-:Y:S02]  /*1560*/  USEL UR5, UR16, UR6, !UP2 ;  /* 0x0000000610057287 */ /* 0x000fe4000d000000 */
[----:B------:R-:W-:-:S04]  /*1570*/  USEL UR4, UR20, UR4, !UP1 ;  /* 0x0000000414047287 */ /* 0x000fc8000c800000 */
[----:B------:R-:W-:Y:S02]  /*1580*/  UIADD3 UR6, UPT, UPT, UR5, -UR4, URZ ;  /* 0x8000000405067290 */ /* 0x000fe4000fffe0ff */
[----:B------:R-:W-:Y:S02]  /*1590*/  UIADD3 UR4, UPT, UPT, -UR5, UR4, URZ ;  /* 0x0000000405047290 */ /* 0x000fe4000fffe1ff */
[----:B------:R-:W-:Y:S02]  /*15a0*/  UIMAD UR20, UR6, UR10, UR20 ;  /* 0x0000000a061472a4 */ /* 0x000fe4000f8e0214 */
[----:B------:R-:W-:-:S12]  /*15b0*/  UIMAD UR16, UR4, UR12, UR16 ;  /* 0x0000000c041072a4 */ /* 0x000fd8000f8e0210 */
.L_x_19:
[----:B------:R-:W-:Y:S05]  /*15c0*/  BRA.U !UP5, `(.L_x_20) ;  /* 0x000000010d0c7547 */ /* 0x000fea000b800000 */
[----:B------:R-:W-:Y:S01]  /*15d0*/  UCGABAR_WAIT ;  /* 0x0000000000007dc7 */ /* 0x000fe20008000000 */
[----:B------:R-:W-:Y:S01]  /*15e0*/  CCTL.IVALL ;  /* 0x00000000ff00798f */ /* 0x000fe20002000000 */
[----:B------:R-:W-:Y:S05]  /*15f0*/  BRA `(.L_x_21) ;  /* 0x0000000000047947 */ /* 0x000fea0003800000 */
.L_x_20:
[----:B------:R-:W-:Y:S06]  /*1600*/  BAR.SYNC.DEFER_BLOCKING 0x0 ;  /* 0x0000000000007b1d */ /* 0x000fec0000010000 */
.L_x_21:
[----:B------:R-:W-:Y:S05]  /*1610*/  BRA.U UP0, `(.L_x_22) ;  /* 0x0000001500ac7547 */ /* 0x000fea000b800000 */
[----:B------:R-:W1:Y:S01]  /*1620*/  LDCU UR6, c[0x0][0x38c] ;  /* 0x00007180ff0677ac */ /* 0x000e620008000800 */
[----:B------:R-:W-:Y:S01]  /*1630*/  PLOP3.LUT P2, PT, PT, PT, UP3, 0x80, 0x8 ;  /* 0x000000000008781c */ /* 0x000fe20003f4f038 */
[----:B------:R-:W-:Y:S01]  /*1640*/  IMAD.MOV.U32 R12, RZ, RZ, 0x1 ;  /* 0x00000001ff0c7424 */ /* 0x000fe200078e00ff */
[----:B------:R-:W-:Y:S01]  /*1650*/  ISETP.EQ.OR P3, PT, R0, RZ, P4 ;  /* 0x000000ff0000720c */ /* 0x000fe20002762670 */
[----:B------:R-:W-:Y:S01]  /*1660*/  UISETP.NE.AND UP1, UPT, UR17, URZ, UPT ;  /* 0x000000ff1100728c */ /* 0x000fe2000bf25270 */
[----:B------:R-:W-:Y:S02]  /*1670*/  PLOP3.LUT P2, PT, P2, PT, PT, 0x8, 0x80 ;  /* 0x000000000080781c */ /* 0x000fe4000174e170 */
[----:B------:R-:W-:Y:S01]  /*1680*/  CS2R R10, SRZ ;  /* 0x00000000000a7805 */ /* 0x000fe2000001ff00 */
[----:B------:R-:W-:Y:S01]  /*1690*/  IMAD.MOV.U32 R9, RZ, RZ, RZ ;  /* 0x000000ffff097224 */ /* 0x000fe200078e00ff */
[----:B------:R-:W2:Y:S01]  /*16a0*/  LDCU UR61, c[0x0][0x370] ;  /* 0x00006e00ff3d77ac */ /* 0x000ea20008000800 */
[----:B------:R-:W-:Y:S01]  /*16b0*/  IMAD.MOV.U32 R8, RZ, RZ, 0x1 ;  /* 0x00000001ff087424 */ /* 0x000fe200078e00ff */
[----:B------:R-:W3:Y:S01]  /*16c0*/  LDCU.64 UR46, c[0x0][0x348] ;  /* 0x00006900ff2e77ac */ /* 0x000ee20008000a00 */
[----:B------:R-:W-:-:S02]  /*16d0*/  USHF.R.U32.HI UR65, URZ, 0x5, UR29 ;  /* 0x00000005ff417899 */ /* 0x000fc4000801161d */
[----:B-1----:R-:W-:Y:S02]  /*16e0*/  UIADD3 UR5, UPT, UPT, UR6, 0x7f, URZ ;  /* 0x0000007f06057890 */ /* 0x002fe4000fffe0ff */
[----:B------:R-:W-:Y:S02]  /*16f0*/  UIADD3 UR66, UPT, UPT, UR6, 0xfe, URZ ;  /* 0x000000fe06427890 */ /* 0x000fe4000fffe0ff */
[----:B------:R-:W-:Y:S01]  /*1700*/  USHF.R.S32.HI UR4, URZ, 0x1f, UR5 ;  /* 0x0000001fff047899 */ /* 0x000fe20008011405 */
[----:B------:R-:W1:Y:S03]  /*1710*/  LDCU UR55, c[0x0][0x374] ;  /* 0x00006e80ff3777ac */ /* 0x000e660008000800 */
[----:B------:R-:W-:Y:S02]  /*1720*/  ULEA.HI UR4, UR4, UR5, URZ, 0x7 ;  /* 0x0000000504047291 */ /* 0x000fe4000f8f38ff */
[----:B------:R-:W-:-:S02]  /*1730*/  USEL UR38, UR45, 0x2, UP1 ;  /* 0x000000022d267887 */ /* 0x000fc40008800000 */
[----:B------:R-:W-:Y:S02]  /*1740*/  USHF.R.S32.HI UR63, URZ, 0x7, UR4 ;  /* 0x00000007ff3f7899 */ /* 0x000fe40008011404 */
[----:B------:R-:W-:Y:S02]  /*1750*/  UIADD3 UR4, UPT, UPT, UR6, -0x1, URZ ;  /* 0xffffffff06047890 */ /* 0x000fe4000fffe0ff */
[----:B------:R-:W-:Y:S02]  /*1760*/  UISETP.LT.U32.AND UP0, UPT, UR63, 0x2, UPT ;  /* 0x000000023f00788c */ /* 0x000fe4000bf01070 */
[----:B------:R-:W-:Y:S02]  /*1770*/  UISETP.GE.U32.AND UP2, UPT, UR4, -0xff, UPT ;  /* 0xffffff010400788c */ /* 0x000fe4000bf46070 */
[----:B------:R-:W-:Y:S01]  /*1780*/  USEL UR62, UR63, 0x2, UP0 ;  /* 0x000000023f3e7887 */ /* 0x000fe20008000000 */
[----:B------:R-:W-:-:S03]  /*1790*/  UMOV UR23, URZ ;  /* 0x000000ff00177c82 */ /* 0x000fc60008000000 */
[----:B------:R-:W-:Y:S02]  /*17a0*/  UIADD3 UR37, UPT, UPT, UR62, -0x1, URZ ;  /* 0xffffffff3e257890 */ /* 0x000fe4000fffe0ff */
[----:B------:R-:W-:-:S03]  /*17b0*/  UIADD3 UR64, UPT, UPT, UR63, -UR62, URZ ;  /* 0x8000003e3f407290 */ /* 0x000fc6000fffe0ff */
[----:B------:R-:W-:-:S04]  /*17c0*/  @UP2 UIADD3 UR37, UPT, UPT, UR62, URZ, URZ ;  /* 0x000000ff3e252290 */ /* 0x000fc8000fffe0ff */
[----:B-123--:R-:W-:-:S12]  /*17d0*/  UIADD3 UR37, UPT, UPT, UR37, 0x1, URZ ;  /* 0x0000000125257890 */ /* 0x00efd8000fffe0ff */
.L_x_46:
[----:B------:R-:W-:Y:S01]  /*17e0*/  UISETP.NE.AND UP0, UPT, UR54, URZ, UPT ;  /* 0x000000ff3600728c */ /* 0x000fe2000bf05270 */
[----:B------:R-:W1:Y:S08]  /*17f0*/  S2UR UR54, SR_CgaCtaId ;  /* 0x00000000003679c3 */ /* 0x000e700000008800 */
[----:B---3--:R-:W-:Y:S05]  /*1800*/  BRA.U UP0, `(.L_x_23) ;  /* 0x0000000100347547 */ /* 0x008fea000b800000 */
[----:B------:R-:W2:Y:S01]  /*1810*/  S2R R0, SR_CgaCtaId ;  /* 0x0000000000007919 */ /* 0x000ea20000008800 */
[----:B------:R-:W-:-:S04]  /*1820*/  MOV R2, 0x400 ;  /* 0x0000040000027802 */ /* 0x000fc80000000f00 */
[----:B--2---:R-:W-:Y:S02]  /*1830*/  LEA R0, R0, R2, 0x18 ;  /* 0x0000000200007211 */ /* 0x004fe400078ec0ff */
[----:B------:R-:W-:-:S03]  /*1840*/  SHF.L.U32 R2, R8, 0x1f, RZ ;  /* 0x0000001f08027819 */ /* 0x000fc600000006ff */
[----:B------:R-:W-:-:S04]  /*1850*/  IMAD R0, R9, 0x8, R0 ;  /* 0x0000000809007824 */ /* 0x000fc800078e0200 */
[----:B------:R-:W2:Y:S02]  /*1860*/  SYNCS.PHASECHK.TRANS64.TRYWAIT P0, [R0+URZ+0xe0], R2 ;  /* 0x0000e002000075a7 */ /* 0x000ea400080011ff */
[----:B--2---:R-:W-:Y:S05]  /*1870*/  @!P0 BRA `(.L_x_24) ;  /* 0x0000006c00f88947 */ /* 0x004fea0003800000 */
.L_x_140:
[----:B------:R-:W-:Y:S01]  /*1880*/  VIADD R9, R9, 0x1 ;  /* 0x0000000109097836 */ /* 0x000fe20000000000 */
[----:B------:R2:W-:Y:S04]  /*1890*/  SYNCS.ARRIVE.TRANS64.A1T0 RZ, [R0+URZ+0xd0], RZ ;  /* 0x0000d0ff00ff79a7 */ /* 0x0005e800081000ff */
[----:B------:R-:W-:-:S04]  /*18a0*/  ISETP.NE.AND P0, PT, R9, 0x2, PT ;  /* 0x000000020900780c */ /* 0x000fc80003f05270 */
[----:B------:R-:W-:Y:S02]  /*18b0*/  SEL R9, R9, RZ, P0 ;  /* 0x000000ff09097207 */ /* 0x000fe40000000000 */
[----:B--2---:R-:W-:-:S04]  /*18c0*/  SEL R0, RZ, 0x1, P0 ;  /* 0x00000001ff007807 */ /* 0x004fc80000000000 */
[----:B------:R-:W-:-:S07]  /*18d0*/  LOP3.LUT R8, R8, R0, RZ, 0x3c, !PT ;  /* 0x0000000008087212 */ /* 0x000fce00078e3cff */
.L_x_23:
[----:B------:R-:W-:Y:S01]  /*18e0*/  UMOV UR21, 0x400 ;  /* 0x0000040000157882 */ /* 0x000fe20000000000 */
[----:B------:R-:W-:Y:S01]  /*18f0*/  SHF.L.U32 R0, R12, 0x1f, RZ ;  /* 0x0000001f0c007819 */ /* 0x000fe200000006ff */
[----:B-1----:R-:W-:Y:S02]  /*1900*/  ULEA UR21, UR54, UR21, 0x18 ;  /* 0x0000001536157291 */ /* 0x002fe4000f8ec0ff */
[----:B------:R-:W-:Y:S02]  /*1910*/  UISETP.GE.U32.AND UP0, UPT, UR66, 0xff, UPT ;  /* 0x000000ff4200788c */ /* 0x000fe4000bf06070 */
[----:B------:R-:W-:Y:S02]  /*1920*/  ULEA UR4, UR23, UR21, 0x3 ;  /* 0x0000001517047291 */ /* 0x000fe4000f8e18ff */
[----:B------:R-:W-:Y:S02]  /*1930*/  USHF.L.U32 UR27, UR20, 0x6, URZ ;  /* 0x00000006141b7899 */ /* 0x000fe400080006ff */
[----:B------:R-:W-:Y:S01]  /*1940*/  ULEA UR59, UR16, UR65, 0x7 ;  /* 0x00000041103b7291 */ /* 0x000fe2000f8e38ff */
[----:B------:R-:W-:-:S04]  /*1950*/  UMOV UR13, URZ ;  /* 0x000000ff000d7c82 */ /* 0x000fc80008000000 */
[----:B------:R1:W2:Y:S01]  /*1960*/  SYNCS.PHASECHK.TRANS64.TRYWAIT P1, [UR4+0x10], R0 ;  /* 0x00001000ff0075a7 */ /* 0x0002a20008021104 */
[----:B------:R-:W-:Y:S06]  /*1970*/  BRA.U !UP0, `(.L_x_25) ;  /* 0x0000000508587547 */ /* 0x000fec000b800000 */
[----:B------:R-:W-:Y:S01]  /*1980*/  UMOV UR22, URZ ;  /* 0x000000ff00167c82 */ /* 0x000fe20008000000 */
[----:B------:R-:W-:-:S05]  /*1990*/  UMOV UR6, UR23 ;  /* 0x0000001700067c82 */ /* 0x000fca0008000000 */
.L_x_33:
[----:B------:R-:W-:Y:S01]  /*19a0*/  ULEA UR57, UR6, UR21, 0x3 ;  /* 0x0000001506397291 */ /* 0x000fe2000f8e18ff */
[----:B--2---:R-:W-:Y:S01]  /*19b0*/  @!P4 MOV R2, 0x18000 ;  /* 0x000180000002c802 */ /* 0x004fe20000000f00 */
[----:B--23--:R-:W-:Y:S10]  /*19c0*/  @P1 BRA `(.L_x_26) ;  /* 0x00000000000c1947 */ /* 0x00cff40003800000 */
[----:B------:R-:W-:-:S04]  /*19d0*/  SHF.L.U32 R3, R12, 0x1f, RZ ;  /* 0x0000001f0c037819 */ /* 0x000fc800000006ff */
[----:B------:R-:W2:Y:S02]  /*19e0*/  SYNCS.PHASECHK.TRANS64.TRYWAIT P0, [UR57+0x10], R3 ;  /* 0x00001003ff0075a7 */ /* 0x000ea40008001139 */
[----:B--2---:R-:W-:Y:S05]  /*19f0*/  @!P0 BRA `(.L_x_27) ;  /* 0x0000006c00ac8947 */ /* 0x004fea0003800000 */
.L_x_26:
[----:B------:R2:W-:Y:S01]  /*1a00*/  @!P4 SYNCS.ARRIVE.TRANS64 RZ, [UR57], R2 ;  /* 0x00000002ffffc9a7 */ /* 0x0005e20008000039 */
[----:B------:R-:W-:-:S04]  /*1a10*/  ULOP3.LUT UR4, UR38, 0x2, URZ, 0xfc, !UPT ;  /* 0x0000000226047892 */ /* 0x000fc8000f8efcff */
[----:B------:R-:W-:-:S09]  /*1a20*/  UISETP.NE.AND UP0, UPT, UR4, 0x2, UPT ;  /* 0x000000020400788c */ /* 0x000fd2000bf05270 */
[----:B------:R-:W-:Y:S05]  /*1a30*/  BRA.U UP0, `(.L_x_28) ;  /* 0x0000000100047547 */ /* 0x000fea000b800000 */
[----:B------:R-:W-:Y:S05]  /*1a40*/  BPT.TRAP 0x1 ;  /* 0x000000040000795c */ /* 0x000fea0000300000 */
.L_x_28:
[----:B------:R-:W-:Y:S04]  /*1a50*/  BSSY.RECONVERGENT B0, `(.L_x_29) ;  /* 0x0000003000007945 */ /* 0x000fe80003800200 */
[----:B------:R-:W-:Y:S05]  /*1a60*/  @P3 BRA `(.L_x_30) ;  /* 0x0000000000043947 */ /* 0x000fea0003800000 */
[----:B------:R-:W-:Y:S05]  /*1a70*/  BPT.TRAP 0x1 ;  /* 0x000000040000795c */ /* 0x000fea0000300000 */
.L_x_30:
[----:B------:R-:W-:Y:S05]  /*1a80*/  BSYNC.RECONVERGENT B0 ;  /* 0x0000000000007941 */ /* 0x000fea0003800200 */
.L_x_29:
[----:B------:R-:W-:Y:S01]  /*1a90*/  UIADD3 UR4, UPT, UPT, UR6, 0x1, URZ ;  /* 0x0000000106047890 */ /* 0x000fe2000fffe0ff */
[----:B------:R-:W-:Y:S01]  /*1aa0*/  BSSY.RECONVERGENT B0, `(.L_x_31) ;  /* 0x000003e000007945 */ /* 0x000fe20003800200 */
[----:B------:R-:W-:Y:S02]  /*1ab0*/  ELECT P0, URZ, PT ;  /* 0x0000000000ff782f */ /* 0x000fe40003800000 */
[----:B------:R-:W-:-:S04]  /*1ac0*/  UISETP.NE.AND UP0, UPT, UR4, 0x2, UPT ;  /* 0x000000020400788c */ /* 0x000fc8000bf05270 */
[----:B------:R-:W-:Y:S02]  /*1ad0*/  USEL UR5, URZ, 0x1, UP0 ;  /* 0x00000001ff057887 */ /* 0x000fe40008000000 */
[----:B------:R-:W-:-:S04]  /*1ae0*/  USEL UR23, UR4, URZ, UP0 ;  /* 0x000000ff04177287 */ /* 0x000fc80008000000 */
[----:B------:R-:W-:Y:S01]  /*1af0*/  ULEA UR4, UR23, UR21, 0x3 ;  /* 0x0000001517047291 */ /* 0x000fe2000f8e18ff */
[----:B------:R-:W-:-:S04]  /*1b00*/  LOP3.LUT R12, R12, UR5, RZ, 0x3c, !PT ;  /* 0x000000050c0c7c12 */ /* 0x000fc8000f8e3cff */
[----:B-1----:R-:W-:-:S04]  /*1b10*/  SHF.L.U32 R0, R12, 0x1f, RZ ;  /* 0x0000001f0c007819 */ /* 0x002fc800000006ff */
[----:B------:R1:W3:Y:S01]  /*1b20*/  SYNCS.PHASECHK.TRANS64.TRYWAIT P1, [UR4+0x10], R0 ;  /* 0x00001000ff0075a7 */ /* 0x0002e20008021104 */
[----:B------:R-:W-:Y:S05]  /*1b30*/  @!P0 BRA `(.L_x_32) ;  /* 0x0000000000d08947 */ /* 0x000fea0003800000 */
[----:B------:R-:W-:Y:S02]  /*1b40*/  ULEA UR32, UR6, UR29, 0xe ;  /* 0x0000001d06207291 */ /* 0x000fe4000f8e70ff */
[----:B------:R-:W-:Y:S02]  /*1b50*/  UIADD3 UR4, UP1, UPT, UR46, 0x80, URZ ;  /* 0x000000802e047890 */ /* 0x000fe4000ff3e0ff */
[----:B------:R-:W-:Y:S02]  /*1b60*/  ULEA UR32, UR32, UR21, 0x2 ;  /* 0x0000001520207291 */ /* 0x000fe4000f8e10ff */
[----:B------:R-:W-:Y:S02]  /*1b70*/  USHF.L.U32 UR58, UR22, 0x7, URZ ;  /* 0x00000007163a7899 */ /* 0x000fe400080006ff */
[----:B------:R-:W-:Y:S02]  /*1b80*/  ULEA UR7, UR6, UR21, 0xf ;  /* 0x0000001506077291 */ /* 0x000fe4000f8e78ff */
[----:B------:R-:W-:-:S02]  /*1b90*/  UIADD3 UR14, UP0, UPT, UR46, 0x180, URZ ;  /* 0x000001802e0e7890 */ /* 0x000fc4000ff1e0ff */
[----:B------:R-:W-:Y:S02]  /*1ba0*/  UIADD3.X UR5, UPT, UPT, URZ, UR47, URZ, UP1, !UPT ;  /* 0x0000002fff057290 */ /* 0x000fe40008ffe4ff */
[----:B------:R-:W-:Y:S02]  /*1bb0*/  UIADD3 UR56, UPT, UPT, UR32, 0x8400, URZ ;  /* 0x0000840020387890 */ /* 0x000fe4000fffe0ff */
[----:B------:R-:W-:Y:S02]  /*1bc0*/  UIADD3 UR50, UPT, UPT, UR58, 0x20, URZ ;  /* 0x000000203a327890 */ /* 0x000fe4000fffe0ff */
[----:B------:R-:W-:Y:S02]  /*1bd0*/  UIADD3 UR48, UPT, UPT, UR32, 0xc400, URZ ;  /* 0x0000c40020307890 */ /* 0x000fe4000fffe0ff */
[----:B------:R-:W-:Y:S02]  /*1be0*/  UIADD3 UR42, UPT, UPT, UR58, 0x40, URZ ;  /* 0x000000403a2a7890 */ /* 0x000fe4000fffe0ff */
[----:B------:R-:W-:-:S02]  /*1bf0*/  UIADD3 UR40, UPT, UPT, UR32, 0x10400, URZ ;  /* 0x0001040020287890 */ /* 0x000fc4000fffe0ff */
[----:B------:R-:W-:Y:S02]  /*1c00*/  UIADD3 UR34, UPT, UPT, UR58, 0x60, URZ ;  /* 0x000000603a227890 */ /* 0x000fe4000fffe0ff */
[----:B------:R-:W-:Y:S02]  /*1c10*/  UIADD3 UR32, UPT, UPT, UR32, 0x14400, URZ ;  /* 0x0001440020207890 */ /* 0x000fe4000fffe0ff */
[----:B------:R-:W-:Y:S02]  /*1c20*/  UIADD3.X UR15, UPT, UPT, URZ, UR47, URZ, UP0, !UPT ;  /* 0x0000002fff0f7290 */ /* 0x000fe400087fe4ff */
[----:B------:R-:W-:Y:S02]  /*1c30*/  UIADD3 UR24, UPT, UPT, UR7, 0x28400, URZ ;  /* 0x0002840007187890 */ /* 0x000fe4000fffe0ff */
[----:B------:R-:W-:Y:S01]  /*1c40*/  UIADD3 UR8, UPT, UPT, UR7, 0x2a400, URZ ;  /* 0x0002a40007087890 */ /* 0x000fe2000fffe0ff */
[----:B------:R-:W-:Y:S01]  /*1c50*/  UMOV UR13, 0x30000 ;  /* 0x00030000000d7882 */ /* 0x000fe20000000000 */
[----:B------:R-:W-:Y:S01]  /*1c60*/  UMOV UR30, 0x0 ;  /* 0x00000000001e7882 */ /* 0x000fe20000000000 */
[----:B------:R-:W-:Y:S01]  /*1c70*/  UMOV UR31, 0x10000000 ;  /* 0x10000000001f7882 */ /* 0x000fe20000000000 */
[----:B------:R-:W-:Y:S01]  /*1c80*/  UMOV UR49, UR57 ;  /* 0x0000003900317c82 */ /* 0x000fe20008000000 */
[----:B------:R-:W-:Y:S01]  /*1c90*/  UMOV UR51, UR59 ;  /* 0x0000003b00337c82 */ /* 0x000fe20008000000 */
[----:B------:R-:W-:Y:S01]  /*1ca0*/  UMOV UR52, UR60 ;  /* 0x0000003c00347c82 */ /* 0x000fe20008000000 */
[----:B------:R-:W-:Y:S01]  /*1cb0*/  UMOV UR41, UR57 ;  /* 0x0000003900297c82 */ /* 0x000fe20008000000 */
[----:B------:R-:W-:Y:S01]  /*1cc0*/  UMOV UR43, UR59 ;  /* 0x0000003b002b7c82 */ /* 0x000fe20008000000 */
[----:B------:R-:W-:Y:S01]  /*1cd0*/  UMOV UR44, UR60 ;  /* 0x0000003c002c7c82 */ /* 0x000fe20008000000 */
[----:B------:R-:W-:Y:S01]  /*1ce0*/  UTMALDG.3D.MULTICAST [UR56], [UR4], UR13, desc[UR30] ;  /* 0x00001e38040073b4 */ /* 0x000fe2000801180d */
[----:B------:R-:W-:Y:S01]  /*1cf0*/  UMOV UR33, UR57 ;  /* 0x0000003900217c82 */ /* 0x000fe20008000000 */
        /* <DEDUP_REMOVED lines=10> */
[----:B------:R-:W-:Y:S01]  /*1da0*/  UIADD3 UR16, UPT, UPT, UR7, 0x2c400, URZ ;  /* 0x0002c40007107890 */ /* 0x000fe2000fffe0ff */
[----:B------:R-:W-:Y:S01]  /*1db0*/  UMOV UR17, UR57 ;  /* 0x0000003900117c82 */ /* 0x000fe20008000000 */
[----:B------:R-:W-:Y:S01]  /*1dc0*/  UMOV UR19, UR27 ;  /* 0x0000001b00137c82 */ /* 0x000fe20008000000 */
[----:B------:R-:W-:Y:S01]  /*1dd0*/  UTMALDG.3D.MULTICAST [UR40], [UR4], UR13, desc[UR30] ;  /* 0x00001e28040073b4 */ /* 0x000fe2000801180d */
[----:B------:R-:W-:Y:S01]  /*1de0*/  UMOV UR20, UR60 ;  /* 0x0000003c00147c82 */ /* 0x000fe20008000000 */
[----:B------:R-:W-:Y:S01]  /*1df0*/  UMOV UR18, UR42 ;  /* 0x0000002a00127c82 */ /* 0x000fe20008000000 */
[----:B------:R-:W-:Y:S01]  /*1e00*/  UTMALDG.3D.MULTICAST [UR32], [UR4], UR13, desc[UR30] ;  /* 0x00001e20040073b4 */ /* 0x000fe2000801180d */
[----:B------:R-:W-:Y:S01]  /*1e10*/  UTMALDG.3D [UR24], [UR14], desc[UR30] ;  /* 0x00001e180e0075b4 */ /* 0x000fe20008011000 */
[----:B------:R4:W-:Y:S01]  /*1e20*/  UTMALDG.3D [UR8], [UR14], desc[UR30] ;  /* 0x00001e080e0075b4 */ /* 0x0009e20008011000 */
[----:B------:R1:W-:Y:S01]  /*1e30*/  UTMALDG.3D [UR16], [UR14], desc[UR30] ;  /* 0x00001e100e0075b4 */ /* 0x0003e20008011000 */
[----:B----4-:R-:W-:Y:S01]  /*1e40*/  UIADD3 UR8, UPT, UPT, UR7, 0x2e400, URZ ;  /* 0x0002e40007087890 */ /* 0x010fe2000fffe0ff */
[----:B------:R-:W-:-:S08]  /*1e50*/  UMOV UR10, UR34 ;  /* 0x00000022000a7c82 */ /* 0x000fd00008000000 */
[----:B------:R1:W-:Y:S02]  /*1e60*/  UTMALDG.3D [UR8], [UR14], desc[UR30] ;  /* 0x00001e080e0075b4 */ /* 0x0003e40008011000 */
[----:B-1----:R-:W-:Y:S01]  /*1e70*/  NOP ;  /* 0x0000000000007918 */ /* 0x002fe20000000000 */
.L_x_32:
[----:B------:R-:W-:Y:S05]  /*1e80*/  BSYNC.RECONVERGENT B0 ;  /* 0x0000000000007941 */ /* 0x000fea0003800200 */
.L_x_31:
[----:B------:R-:W-:Y:S01]  /*1e90*/  UIADD3 UR22, UPT, UPT, UR22, 0x1, URZ ;  /* 0x0000000116167890 */ /* 0x000fe2000fffe0ff */
[----:B------:R-:W-:Y:S01]  /*1ea0*/  UMOV UR6, UR23 ;  /* 0x0000001700067c82 */ /* 0x000fe20008000000 */
[----:B------:R-:W-:Y:S02]  /*1eb0*/  UMOV UR13, UR37 ;  /* 0x00000025000d7c82 */ /* 0x000fe40008000000 */
[----:B------:R-:W-:-:S09]  /*1ec0*/  UISETP.NE.AND UP0, UPT, UR22, UR37, UPT ;  /* 0x000000251600728c */ /* 0x000fd2000bf05270 */
[----:B------:R-:W-:Y:S05]  /*1ed0*/  BRA.U UP0, `(.L_x_33) ;  /* 0xfffffff900b07547 */ /* 0x000fea000b83ffff */
.L_x_25:
[----:B------:R-:W-:Y:S01]  /*1ee0*/  ULEA UR4, UR23, UR21, 0x3 ;  /* 0x0000001517047291 */ /* 0x000fe2000f8e18ff */
[----:B-1----:R-:W-:Y:S01]  /*1ef0*/  SHF.L.U32 R0, R12, 0x1f, RZ ;  /* 0x0000001f0c007819 */ /* 0x002fe200000006ff */
[----:B------:R-:W-:Y:S01]  /*1f00*/  @!P2 SYNCS.ARRIVE.TRANS64.A1T0 RZ, [UR21+0x68], RZ ;  /* 0x000068ffffffa9a7 */ /* 0x000fe20008100015 */
[----:B------:R-:W-:-:S06]  /*1f10*/  UISETP.GT.AND UP0, UPT, UR63, UR62, UPT ;  /* 0x0000003e3f00728c */ /* 0x000fcc000bf04270 */
[----:B--23--:R1:W2:Y:S03]  /*1f20*/  SYNCS.PHASECHK.TRANS64.TRYWAIT P1, [UR4+0x10], R0 ;  /* 0x00001000ff0075a7 */ /* 0x00c2a60008021104 */
[----:B------:R-:W-:Y:S05]  /*1f30*/  BRA.U !UP0, `(.L_x_34) ;  /* 0x0000000508547547 */ /* 0x000fea000b800000 */
[----:B------:R-:W-:Y:S01]  /*1f40*/  UIADD3 UR22, UPT, UPT, UR64, UR13, URZ ;  /* 0x0000000d40167290 */ /* 0x000fe2000fffe0ff */
[----:B------:R-:W-:-:S11]  /*1f50*/  UMOV UR6, UR23 ;  /* 0x0000001700067c82 */ /* 0x000fd60008000000 */
.L_x_42:
[----:B------:R-:W-:Y:S01]  /*1f60*/  ULEA UR57, UR6, UR21, 0x3 ;  /* 0x0000001506397291 */ /* 0x000fe2000f8e18ff */
[----:B--2---:R-:W-:Y:S01]  /*1f70*/  @!P4 MOV R2, 0x18000 ;  /* 0x000180000002c802 */ /* 0x004fe20000000f00 */
[----:B--23--:R-:W-:Y:S10]  /*1f80*/  @P1 BRA `(.L_x_35) ;  /* 0x00000000000c1947 */ /* 0x00cff40003800000 */
[----:B------:R-:W-:-:S04]  /*1f90*/  SHF.L.U32 R3, R12, 0x1f, RZ ;  /* 0x0000001f0c037819 */ /* 0x000fc800000006ff */
[----:B------:R-:W2:Y:S02]  /*1fa0*/  SYNCS.PHASECHK.TRANS64.TRYWAIT P0, [UR57+0x10], R3 ;  /* 0x00001003ff0075a7 */ /* 0x000ea40008001139 */
[----:B--2---:R-:W-:Y:S05]  /*1fb0*/  @!P0 BRA `(.L_x_36) ;  /* 0x0000006800548947 */ /* 0x004fea0003800000 */
.L_x_35:
[----:B------:R2:W-:Y:S01]  /*1fc0*/  @!P4 SYNCS.ARRIVE.TRANS64 RZ, [UR57], R2 ;  /* 0x00000002ffffc9a7 */ /* 0x0005e20008000039 */
[----:B------:R-:W-:-:S04]  /*1fd0*/  ULOP3.LUT UR4, UR38, 0x2, URZ, 0xfc, !UPT ;  /* 0x0000000226047892 */ /* 0x000fc8000f8efcff */
[----:B------:R-:W-:-:S09]  /*1fe0*/  UISETP.NE.AND UP0, UPT, UR4, 0x2, UPT ;  /* 0x000000020400788c */ /* 0x000fd2000bf05270 */
[----:B------:R-:W-:Y:S05]  /*1ff0*/  BRA.U UP0, `(.L_x_37) ;  /* 0x0000000100047547 */ /* 0x000fea000b800000 */
[----:B------:R-:W-:Y:S05]  /*2000*/  BPT.TRAP 0x1 ;  /* 0x000000040000795c */ /* 0x000fea0000300000 */
.L_x_37:
[----:B------:R-:W-:Y:S04]  /*2010*/  BSSY.RECONVERGENT B0, `(.L_x_38) ;  /* 0x0000003000007945 */ /* 0x000fe80003800200 */
[----:B------:R-:W-:Y:S05]  /*2020*/  @P3 BRA `(.L_x_39) ;  /* 0x0000000000043947 */ /* 0x000fea0003800000 */
[----:B------:R-:W-:Y:S05]  /*2030*/  BPT.TRAP 0x1 ;  /* 0x000000040000795c */ /* 0x000fea0000300000 */
.L_x_39:
[----:B------:R-:W-:Y:S05]  /*2040*/  BSYNC.RECONVERGENT B0 ;  /* 0x0000000000007941 */ /* 0x000fea0003800200 */
.L_x_38:
        /* <DEDUP_REMOVED lines=54> */
[----:B------:R4:W-:Y:S01]  /*23b0*/  UTMALDG.3D.MULTICAST [UR32], [UR4], UR16, desc[UR30] ;  /* 0x00001e20040073b4 */ /* 0x0009e20008011810 */
[----:B------:R-:W-:Y:S01]  /*23c0*/  UTMALDG.3D [UR24], [UR14], desc[UR30] ;  /* 0x00001e180e0075b4 */ /* 0x000fe20008011000 */
[----:B------:R2:W-:Y:S01]  /*23d0*/  UTMALDG.3D [UR8], [UR14], desc[UR30] ;  /* 0x00001e080e0075b4 */ /* 0x0005e20008011000 */
[----:B----4-:R-:W-:-:S09]  /*23e0*/  UIADD3 UR16, UPT, UPT, UR7, 0x2c400, URZ ;  /* 0x0002c40007107890 */ /* 0x010fd2000fffe0ff */
[----:B------:R4:W-:Y:S01]  /*23f0*/  UTMALDG.3D [UR16], [UR14], desc[UR30] ;  /* 0x00001e100e0075b4 */ /* 0x0009e20008011000 */
[----:B--2---:R-:W-:Y:S01]  /*2400*/  UIADD3 UR8, UPT, UPT, UR7, 0x2e400, URZ ;  /* 0x0002e40007087890 */ /* 0x004fe2000fffe0ff */
[----:B------:R-:W-:-:S08]  /*2410*/  UMOV UR10, UR34 ;  /* 0x00000022000a7c82 */ /* 0x000fd00008000000 */
[----:B------:R4:W-:Y:S02]  /*2420*/  UTMALDG.3D [UR8], [UR14], desc[UR30] ;  /* 0x00001e080e0075b4 */ /* 0x0009e40008011000 */
[----:B----4-:R-:W-:Y:S01]  /*2430*/  NOP ;  /* 0x0000000000007918 */ /* 0x010fe20000000000 */
.L_x_41:
[----:B------:R-:W-:Y:S05]  /*2440*/  BSYNC.RECONVERGENT B0 ;  /* 0x0000000000007941 */ /* 0x000fea0003800200 */
.L_x_40:
[----:B------:R-:W-:Y:S01]  /*2450*/  UIADD3 UR13, UPT, UPT, UR13, 0x1, URZ ;  /* 0x000000010d0d7890 */ /* 0x000fe2000fffe0ff */
[----:B------:R-:W-:-:S03]  /*2460*/  UMOV UR6, UR23 ;  /* 0x0000001700067c82 */ /* 0x000fc60008000000 */
[----:B------:R-:W-:-:S09]  /*2470*/  UISETP.NE.AND UP0, UPT, UR13, UR22, UPT ;  /* 0x000000160d00728c */ /* 0x000fd2000bf05270 */
[----:B------:R-:W-:Y:S05]  /*2480*/  BRA.U UP0, `(.L_x_42) ;  /* 0xfffffff900b47547 */ /* 0x000fea000b83ffff */
.L_x_34:
[C---:B------:R-:W-:Y:S01]  /*2490*/  LEA R3, R11.reuse, UR21, 0x3 ;  /* 0x000000150b037c11 */ /* 0x040fe2000f8e18ff */
[----:B------:R-:W-:Y:S01]  /*24a0*/  NOP ;  /* 0x0000000000007918 */ /* 0x000fe20000000000 */
[----:B-1----:R-:W-:Y:S02]  /*24b0*/  SHF.L.U32 R0, R10, 0x1f, RZ ;  /* 0x0000001f0a007819 */ /* 0x002fe400000006ff */
[----:B------:R-:W-:Y:S02]  /*24c0*/  LEA R4, R11, UR21, 0x4 ;  /* 0x000000150b047c11 */ /* 0x000fe4000f8e20ff */
[----:B------:R-:W1:Y:S02]  /*24d0*/  SYNCS.PHASECHK.TRANS64.TRYWAIT P0, [R3+URZ+0x70], R0 ;  /* 0x00007000030075a7 */ /* 0x000e6400080011ff */
[----:B-1----:R-:W-:Y:S05]  /*24e0*/  @!P0 BRA `(.L_x_43) ;  /* 0x0000006400208947 */ /* 0x002fea0003800000 */
.L_x_143:
[----:B------:R-:W4:Y:S01]  /*24f0*/  LDS.128 R4, [R4+0x100] ;  /* 0x0001000004047984 */ /* 0x000f220000000c00 */
[----:B------:R-:W-:Y:S01]  /*2500*/  UISETP.GE.AND UP0, UPT, UR39, 0x1, UPT ;  /* 0x000000012700788c */ /* 0x000fe2000bf06270 */
[----:B------:R-:W-:Y:S01]  /*2510*/  @!PT LDS RZ, [RZ] ;  /* 0x00000000fffff984 */ /* 0x000fe20000000800 */
[----:B------:R-:W-:Y:S01]  /*2520*/  @!PT LDS RZ, [RZ] ;  /* 0x00000000fffff984 */ /* 0x000fe20000000800 */
[----:B------:R-:W-:Y:S01]  /*2530*/  @!PT LDS RZ, [RZ] ;  /* 0x00000000fffff984 */ /* 0x000fe20000000800 */
[----:B------:R-:W-:Y:S01]  /*2540*/  @!PT LDS RZ, [RZ] ;  /* 0x00000000fffff984 */ /* 0x000fe20000000800 */
[----:B------:R1:W-:Y:S06]  /*2550*/  MEMBAR.ALL.CTA ;  /* 0x0000000000007992 */ /* 0x0003ec0000008000 */
[----:B-1----:R-:W1:Y:S01]  /*2560*/  FENCE.VIEW.ASYNC.S ;  /* 0x00000000000073c6 */ /* 0x002e620000000000 */
[----:B----4-:R-:W-:-:S13]  /*2570*/  LOP3.LUT P0, RZ, R6, 0x1, RZ, 0xc0, !PT ;  /* 0x0000000106ff7812 */ /* 0x010fda000780c0ff */
[----:B-1----:R-:W-:Y:S01]  /*2580*/  VOTEU.ANY UP1, P0 ;  /* 0x0000000000ff7886 */ /* 0x002fe20000020100 */
[----:B------:R-:W-:-:S13]  /*2590*/  PLOP3.LUT P0, PT, PT, PT, UP1, 0x80, 0x8 ;  /* 0x000000000008781c */ /* 0x000fda0003f0f018 */
[----:B------:R-:W-:Y:S02]  /*25a0*/  @P0 LOP3.LUT R0, R5, 0xffff, RZ, 0xc0, !PT ;  /* 0x0000ffff05000812 */ /* 0x000fe400078ec0ff */
[----:B--2---:R-:W-:Y:S02]  /*25b0*/  @P0 MOV R2, R4 ;  /* 0x0000000400020202 */ /* 0x004fe40000000f00 */
[----:B------:R-:W-:Y:S01]  /*25c0*/  @P0 R2UR UR5, R0 ;  /* 0x00000000000502ca */ /* 0x000fe200000e0000 */
[----:B------:R-:W-:Y:S01]  /*25d0*/  VIADD R0, R3, 0x80 ;  /* 0x0000008003007836 */ /* 0x000fe20000000000 */
[----:B------:R-:W-:Y:S02]  /*25e0*/  @P0 SHF.R.U32.HI R4, RZ, 0x10, R5 ;  /* 0x00000010ff040819 */ /* 0x000fe40000011605 */
[----:B------:R-:W-:Y:S02]  /*25f0*/  @P0 R2UR UR6, R2 ;  /* 0x00000000020602ca */ /* 0x000fe400000e0000 */
[----:B------:R-:W-:-:S02]  /*2600*/  PRMT R0, RZ, 0x654, R0 ;  /* 0x00000654ff007816 */ /* 0x000fc40000000000 */
[----:B------:R-:W-:Y:S02]  /*2610*/  @P0 R2UR UR4, R4 ;  /* 0x00000000040402ca */ /* 0x000fe400000e0000 */
[----:B------:R1:W-:Y:S03]  /*2620*/  SYNCS.ARRIVE.TRANS64.RED.A1T0 RZ, [R0+URZ], RZ ;  /* 0x000000ff00ff79a7 */ /* 0x0003e600081004ff */
[----:B------:R-:W-:-:S04]  /*2630*/  @UP1 UMOV UR45, UR5 ;  /* 0x00000005002d1c82 */ /* 0x000fc80008000000 */
[----:B------:R-:W-:-:S04]  /*2640*/  @UP1 UMOV UR53, UR6 ;  /* 0x0000000600351c82 */ /* 0x000fc80008000000 */
[----:B------:R-:W-:Y:S01]  /*2650*/  @UP1 UMOV UR60, UR4 ;  /* 0x00000004003c1c82 */ /* 0x000fe20008000000 */
[----:B------:R-:W-:Y:S05]  /*2660*/  BRA.U !UP0, `(.L_x_44) ;  /* 0x0000000108d47547 */ /* 0x000fea000b800000 */
[----:B------:R-:W2:Y:S01]  /*2670*/  LDCU.128 UR12, c[0x0][0xb10] ;  /* 0x00016200ff0c77ac */ /* 0x000ea20008000c00 */
[----:B------:R-:W4:Y:S01]  /*2680*/  LDCU UR22, c[0x0][0xb20] ;  /* 0x00016400ff1677ac */ /* 0x000f220008000800 */
[----:B------:R-:W3:Y:S01]  /*2690*/  LDCU UR20, c[0x0][0xb0c] ;  /* 0x00016180ff1477ac */ /* 0x000ee20008000800 */
[----:B------:R-:W1:Y:S01]  /*26a0*/  LDCU.64 UR8, c[0x0][0xb28] ;  /* 0x00016500ff0877ac */ /* 0x000e620008000a00 */
[----:B------:R-:W-:Y:S02]  /*26b0*/  UISETP.NE.AND UP3, UPT, UR39, 0x1, UPT ;  /* 0x000000012700788c */ /* 0x000fe4000bf65270 */
[----:B--2---:R-:W-:Y:S02]  /*26c0*/  UIMAD.WIDE.U32 UR6, UR55, UR15, URZ ;  /* 0x0000000f370672a5 */ /* 0x004fe4000f8e00ff */
[----:B------:R-:W-:Y:S02]  /*26d0*/  UIMAD.WIDE.U32 UR4, UR61, UR12, URZ ;  /* 0x0000000c3d0472a5 */ /* 0x000fe4000f8e00ff */
[----:B------:R-:W-:-:S02]  /*26e0*/  UISETP.NE.AND UP0, UPT, UR14, 0x1, UPT ;  /* 0x000000010e00788c */ /* 0x000fc4000bf05270 */
[----:B------:R-:W-:Y:S01]  /*26f0*/  UIMAD.WIDE.U32 UR18, UR45, UR15, URZ ;  /* 0x0000000f2d1272a5 */ /* 0x000fe2000f8e00ff */
[----:B------:R-:W-:Y:S02]  /*2700*/  UMOV UR6, UR7 ;  /* 0x0000000700067c82 */ /* 0x000fe40008000000 */
[----:B------:R-:W-:Y:S01]  /*2710*/  UMOV UR4, UR5 ;  /* 0x0000000500047c82 */ /* 0x000fe20008000000 */
[----:B----4-:R-:W-:Y:S02]  /*2720*/  USHF.R.U32.HI UR6, URZ, UR22, UR6 ;  /* 0x00000016ff067299 */ /* 0x010fe40008011606 */
[----:B---3--:R-:W-:Y:S02]  /*2730*/  UISETP.NE.AND UP2, UPT, UR20, 0x1, UPT ;  /* 0x000000011400788c */ /* 0x008fe4000bf45270 */
[----:B------:R-:W-:Y:S02]  /*2740*/  USHF.R.U32.HI UR4, URZ, UR13, UR4 ;  /* 0x0000000dff047299 */ /* 0x000fe40008011604 */
[----:B------:R-:W-:-:S02]  /*2750*/  USEL UR5, UR55, UR6, !UP0 ;  /* 0x0000000637057287 */ /* 0x000fc4000c000000 */
[----:B------:R-:W-:Y:S02]  /*2760*/  USEL UR6, UR61, UR4, !UP2 ;  /* 0x000000043d067287 */ /* 0x000fe4000d000000 */
[----:B-1----:R-:W-:Y:S01]  /*2770*/  UIMAD.WIDE.U32 UR10, UR5, UR8, URZ ;  /* 0x00000008050a72a5 */ /* 0x002fe2000f8e00ff */
[----:B------:R-:W-:Y:S01]  /*2780*/  UMOV UR4, UR19 ;  /* 0x0000001300047c82 */ /* 0x000fe20008000000 */
[----:B------:R-:W-:Y:S02]  /*2790*/  UIMAD.WIDE.U32 UR16, UR53, UR12, URZ ;  /* 0x0000000c351072a5 */ /* 0x000fe4000f8e00ff */
[----:B------:R-:W-:-:S03]  /*27a0*/  UIMAD.WIDE.U32 UR18, UR6, UR8, URZ ;  /* 0x00000008061272a5 */ /* 0x000fc6000f8e00ff */
[----:B------:R-:W-:Y:S01]  /*27b0*/  UMOV UR10, UR11 ;  /* 0x0000000b000a7c82 */ /* 0x000fe20008000000 */
[----:B------:R-:W-:Y:S02]  /*27c0*/  USHF.R.U32.HI UR4, URZ, UR22, UR4 ;  /* 0x00000016ff047299 */ /* 0x000fe40008011604 */
[----:B------:R-:W-:Y:S01]  /*27d0*/  @UP3 USHF.R.U32.HI UR5, URZ, UR9, UR10 ;  /* 0x00000009ff053299 */ /* 0x000fe2000801160a */
[----:B------:R-:W-:Y:S01]  /*27e0*/  UMOV UR16, UR17 ;  /* 0x0000001100107c82 */ /* 0x000fe20008000000 */
[----:B------:R-:W-:Y:S01]  /*27f0*/  UMOV UR18, UR19 ;  /* 0x0000001300127c82 */ /* 0x000fe20008000000 */
[----:B------:R-:W-:Y:S02]  /*2800*/  USHF.R.U32.HI UR13, URZ, UR13, UR16 ;  /* 0x0000000dff0d7299 */ /* 0x000fe40008011610 */
[----:B------:R-:W-:Y:S02]  /*2810*/  USEL UR4, UR45, UR4, !UP0 ;  /* 0x000000042d047287 */ /* 0x000fe4000c000000 */
[----:B------:R-:W-:-:S02]  /*2820*/  @UP3 USHF.R.U32.HI UR6, URZ, UR9, UR18 ;  /* 0x00000009ff063299 */ /* 0x000fc40008011612 */
[----:B------:R-:W-:Y:S02]  /*2830*/  UIMAD UR7, UR39, UR5, URZ ;  /* 0x00000005270772a4 */ /* 0x000fe4000f8e02ff */
[----:B------:R-:W-:Y:S02]  /*2840*/  USEL UR5, UR53, UR13, !UP2 ;  /* 0x0000000d35057287 */ /* 0x000fe4000d000000 */
[----:B------:R-:W-:Y:S02]  /*2850*/  UIMAD UR10, UR39, UR6, URZ ;  /* 0x00000006270a72a4 */ /* 0x000fe4000f8e02ff */
[----:B------:R-:W-:Y:S02]  /*2860*/  UISETP.GE.AND UP0, UPT, UR4, UR7, UPT ;  /* 0x000000070400728c */ /* 0x000fe4000bf06270 */
[----:B------:R-:W-:Y:S02]  /*2870*/  UIMAD.WIDE.U32 UR12, UR4, UR8, URZ ;  /* 0x00000008040c72a5 */ /* 0x000fe4000f8e00ff */
[----:B------:R-:W-:-:S02]  /*2880*/  UISETP.GE.OR UP0, UPT, UR5, UR10, UP0 ;  /* 0x0000000a0500728c */ /* 0x000fc40008706670 */
        /* <DEDUP_REMOVED lines=19> */
.L_x_44:
[----:B------:R-:W2:Y:S02]  /*29c0*/  LDCU UR4, c[0x0][0xb30] ;  /* 0x00016600ff0477ac */ /* 0x000ea40008000800 */
[----:B--2---:R-:W-:-:S09]  /*29d0*/  UISETP.NE.AND UP0, UPT, UR4, 0x1, UPT ;  /* 0x000000010400788c */ /* 0x004fd2000bf05270 */
[----:B------:R-:W-:Y:S05]  /*29e0*/  BRA.U UP0, `(.L_x_45) ;  /* 0x0000000100447547 */ /* 0x000fea000b800000 */
[----:B------:R-:W2:Y:S01]  /*29f0*/  LDCU.128 UR8, c[0x0][0xb10] ;  /* 0x00016200ff0877ac */ /* 0x000ea20008000c00 */
[----:B------:R-:W4:Y:S01]  /*2a00*/  LDCU UR12, c[0x0][0xb0c] ;  /* 0x00016180ff0c77ac */ /* 0x000f220008000800 */
[----:B------:R-:W1:Y:S01]  /*2a10*/  LDCU UR13, c[0x0][0xb20] ;  /* 0x00016400ff0d77ac */ /* 0x000e620008000800 */
[----:B--2---:R-:W-:Y:S02]  /*2a20*/  UIMAD.WIDE.U32 UR6, UR53, UR8, URZ ;  /* 0x00000008350672a5 */ /* 0x004fe4000f8e00ff */
[----:B------:R-:W-:Y:S02]  /*2a30*/  UIMAD.WIDE.U32 UR4, UR45, UR11, URZ ;  /* 0x0000000b2d0472a5 */ /* 0x000fe4000f8e00ff */
[----:B----4-:R-:W-:Y:S02]  /*2a40*/  UISETP.NE.AND UP2, UPT, UR12, 0x1, UPT ;  /* 0x000000010c00788c */ /* 0x010fe4000bf45270 */
[----:B------:R-:W-:Y:S01]  /*2a50*/  UISETP.NE.AND UP0, UPT, UR10, 0x1, UPT ;  /* 0x000000010a00788c */ /* 0x000fe2000bf05270 */
[----:B------:R-:W-:-:S02]  /*2a60*/  UMOV UR6, UR7 ;  /* 0x0000000700067c82 */ /* 0x000fc40008000000 */
[----:B------:R-:W-:Y:S01]  /*2a70*/  UMOV UR4, UR5 ;  /* 0x0000000500047c82 */ /* 0x000fe20008000000 */
[----:B------:R-:W-:Y:S02]  /*2a80*/  USHF.R.U32.HI UR6, URZ, UR9, UR6 ;  /* 0x00000009ff067299 */ /* 0x000fe40008011606 */
[----:B-1----:R-:W-:Y:S02]  /*2a90*/  USHF.R.U32.HI UR4, URZ, UR13, UR4 ;  /* 0x0000000dff047299 */ /* 0x002fe40008011604 */
[----:B------:R-:W-:Y:S02]  /*2aa0*/  USEL UR5, UR53, UR6, !UP2 ;  /* 0x0000000635057287 */ /* 0x000fe4000d000000 */
[----:B------:R-:W-:-:S04]  /*2ab0*/  USEL UR4, UR45, UR4, !UP0 ;  /* 0x000000042d047287 */ /* 0x000fc8000c000000 */
[----:B------:R-:W-:Y:S02]  /*2ac0*/  UIADD3 UR6, UPT, UPT, UR5, -UR4, URZ ;  /* 0x8000000405067290 */ /* 0x000fe4000fffe0ff */
[----:B------:R-:W-:Y:S02]  /*2ad0*/  UIADD3 UR4, UPT, UPT, -UR5, UR4, URZ ;  /* 0x0000000405047290 */ /* 0x000fe4000fffe1ff */
[----:B------:R-:W-:Y:S02]  /*2ae0*/  UIMAD UR45, UR6, UR10, UR45 ;  /* 0x0000000a062d72a4 */ /* 0x000fe4000f8e022d */
[----:B------:R-:W-:-:S12]  /*2af0*/  UIMAD UR53, UR4, UR12, UR53 ;  /* 0x0000000c043572a4 */ /* 0x000fd8000f8e0235 */
.L_x_45:
[----:B------:R-:W-:Y:S01]  /*2b00*/  VIADD R11, R11, 0x1 ;  /* 0x000000010b0b7836 */ /* 0x000fe20000000000 */
[----:B------:R-:W-:Y:S02]  /*2b10*/  R2UR UR5, R54 ;  /* 0x00000000360572ca */ /* 0x000fe400000e0000 */
[----:B------:R-:W-:Y:S02]  /*2b20*/  R2UR UR4, R53 ;  /* 0x00000000350472ca */ /* 0x000fe400000e0000 */
[C---:B------:R-:W-:Y:S02]  /*2b30*/  ISETP.NE.AND P0, PT, R11.reuse, 0x2, PT ;  /* 0x000000020b00780c */ /* 0x040fe40003f05270 */
[----:B------:R-:W-:Y:S02]  /*2b40*/  PLOP3.LUT P2, PT, PT, PT, PT, 0x80, 0x8 ;  /* 0x000000000008781c */ /* 0x000fe40003f4f070 */
[----:B-1----:R-:W-:Y:S02]  /*2b50*/  SEL R0, RZ, 0x1, P0 ;  /* 0x00000001ff007807 */ /* 0x002fe40000000000 */
[----:B------:R-:W-:-:S02]  /*2b60*/  SEL R11, R11, RZ, P0 ;  /* 0x000000ff0b0b7207 */ /* 0x000fc40000000000 */
[----:B------:R-:W-:Y:S01]  /*2b70*/  LOP3.LUT R10, R10, R0, RZ, 0x3c, !PT ;  /* 0x000000000a0a7212 */ /* 0x000fe200078e3cff */
[----:B------:R-:W-:Y:S02]  /*2b80*/  UIADD3 UR16, UPT, UPT, UR53, UR5, URZ ;  /* 0x0000000535107290 */ /* 0x000fe4000fffe0ff */
[----:B------:R-:W-:Y:S01]  /*2b90*/  UIADD3 UR20, UPT, UPT, UR45, UR4, URZ ;  /* 0x000000042d147290 */ /* 0x000fe2000fffe0ff */
[----:B------:R-:W-:Y:S11]  /*2ba0*/  BRA.U UP1, `(.L_x_46) ;  /* 0xffffffed010c7547 */ /* 0x000ff6000b83ffff */
[----:B------:R-:W-:Y:S01]  /*2bb0*/  UIADD3 UR21, UPT, UPT, UR21, 0x10, URZ ;  /* 0x0000001015157890 */ /* 0x000fe2000fffe0ff */
[----:B------:R-:W-:-:S03]  /*2bc0*/  SHF.L.U32 R2, R12, 0x1f, RZ ;  /* 0x0000001f0c027819 */ /* 0x000fc600000006ff */
[----:B------:R-:W-:-:S09]  /*2bd0*/  ULEA UR4, UR23, UR21, 0x3 ;  /* 0x0000001517047291 */ /* 0x000fd2000f8e18ff */
[----:B------:R-:W1:Y:S02]  /*2be0*/  SYNCS.PHASECHK.TRANS64.TRYWAIT P0, [UR4], R2 ;  /* 0x00000002ff0075a7 */ /* 0x000e640008001104 */
[----:B-1----:R-:W-:Y:S05]  /*2bf0*/  @!P0 BRA `(.L_x_47) ;  /* 0x0000005c00708947 */ /* 0x002fea0003800000 */
.L_x_145:
[----:B------:R-:W-:-:S04]  /*2c00*/  UIADD3 UR4, UPT, UPT, UR23, 0x1, URZ ;  /* 0x0000000117047890 */ /* 0x000fc8000fffe0ff */
[----:B------:R-:W-:-:S04]  /*2c10*/  UISETP.NE.AND UP0, UPT, UR4, 0x2, UPT ;  /* 0x000000020400788c */ /* 0x000fc8000bf05270 */
[----:B------:R-:W-:Y:S02]  /*2c20*/  USEL UR5, URZ, 0x1, UP0 ;  /* 0x00000001ff057887 */ /* 0x000fe40008000000 */
[----:B------:R-:W-:-:S04]  /*2c30*/  USEL UR4, UR4, URZ, UP0 ;  /* 0x000000ff04047287 */ /* 0x000fc80008000000 */
[----:B------:R-:W-:Y:S01]  /*2c40*/  ULEA UR4, UR4, UR21, 0x3 ;  /* 0x0000001504047291 */ /* 0x000fe2000f8e18ff */
[----:B-1----:R-:W-:-:S04]  /*2c50*/  LOP3.LUT R2, R12, UR5, RZ, 0x3c, !PT ;  /* 0x000000050c027c12 */ /* 0x002fc8000f8e3cff */
[----:B------:R-:W-:Y:S01]  /*2c60*/  SHF.L.U32 R2, R2, 0x1f, RZ ;  /* 0x0000001f02027819 */ /* 0x000fe200000006ff */
[----:B------:R-:W-:-:S07]  /*2c70*/  IMAD.U32 R0, RZ, RZ, UR4 ;  /* 0x00000004ff007e24 */ /* 0x000fce000f8e00ff */
.L_x_48:
[----:B-1----:R1:W2:Y:S02]  /*2c80*/  SYNCS.PHASECHK.TRANS64.TRYWAIT P0, [R0+URZ], R2 ;  /* 0x00000002000075a7 */ /* 0x0022a400080011ff */
[----:B--2---:R-:W-:Y:S05]  /*2c90*/  @!P0 NANOSLEEP.SYNCS 0x989680 ;  /* 0x009896800000895d */ /* 0x004fea0003900000 */
[----:B------:R-:W2:Y:S02]  /*2ca0*/  @!P0 SYNCS.PHASECHK.TRANS64 P0, [R0+URZ], R2 ;  /* 0x00000002000085a7 */ /* 0x000ea400080010ff */
[----:B--2---:R-:W-:Y:S05]  /*2cb0*/  @P0 EXIT ;  /* 0x000000000000094d */ /* 0x004fea0003800000 */
[----:B------:R-:W-:Y:S05]  /*2cc0*/  BRA `(.L_x_48) ;  /* 0xfffffffc00ec7947 */ /* 0x000fea000383ffff */
.L_x_22:
[----:B------:R-:W-:-:S04]  /*2cd0*/  UISETP.NE.AND UP0, UPT, UR54, URZ, UPT ;  /* 0x000000ff3600728c */ /* 0x000fc8000bf05270 */
[----:B------:R-:W-:-:S09]  /*2ce0*/  UISETP.NE.OR UP0, UPT, UR17, 0x1, UP0 ;  /* 0x000000011100788c */ /* 0x000fd20008705670 */
[----:B------:R-:W-:Y:S05]  /*2cf0*/  BRA.U UP0, `(.L_x_49) ;  /* 0x0000000500487547 */ /* 0x000fea000b800000 */
[----:B------:R-:W-:Y:S01]  /*2d00*/  ISETP.GE.U32.AND P2, PT, R0, 0x2, PT ;  /* 0x000000020000780c */ /* 0x000fe20003f46070 */
[----:B------:R-:W-:Y:S01]  /*2d10*/  IMAD.MOV.U32 R12, RZ, RZ, 0x1 ;  /* 0x00000001ff0c7424 */ /* 0x000fe200078e00ff */
[----:B------:R-:W-:Y:S02]  /*2d20*/  CS2R R10, SRZ ;  /* 0x00000000000a7805 */ /* 0x000fe4000001ff00 */
[----:B------:R-:W-:Y:S01]  /*2d30*/  CS2R R8, SRZ ;  /* 0x0000000000087805 */ /* 0x000fe2000001ff00 */
[----:B------:R-:W-:Y:S01]  /*2d40*/  UMOV UR6, 0x400 ;  /* 0x0000040000067882 */ /* 0x000fe20000000000 */
[----:B------:R-:W-:Y:S01]  /*2d50*/  UMOV UR5, URZ ;  /* 0x000000ff00057c82 */ /* 0x000fe20008000000 */
[----:B------:R-:W-:-:S12]  /*2d60*/  ULEA UR6, UR54, UR6, 0x18 ;  /* 0x0000000636067291 */ /* 0x000fd8000f8ec0ff */
.L_x_53:
[----:B------:R-:W-:Y:S02]  /*2d70*/  LEA R2, R8, UR6, 0x3 ;  /* 0x0000000608027c11 */ /* 0x000fe4000f8e18ff */
[----:B------:R-:W-:-:S03]  /*2d80*/  SHF.L.U32 R4, R9, 0x1f, RZ ;  /* 0x0000001f09047819 */ /* 0x000fc600000006ff */
[----:B------:R-:W-:Y:S01]  /*2d90*/  VIADD R5, R2, 0xe0 ;  /* 0x000000e002057836 */ /* 0x000fe20000000000 */
[----:B------:R-:W1:Y:S02]  /*2da0*/  SYNCS.PHASECHK.TRANS64.TRYWAIT P0, [R2+URZ+0xd0], R4 ;  /* 0x0000d004020075a7 */ /* 0x000e6400080011ff */
[----:B-1----:R-:W-:Y:S05]  /*2db0*/  @!P0 BRA `(.L_x_50) ;  /* 0x0000005c00188947 */ /* 0x002fea0003800000 */
.L_x_146:
[----:B------:R-:W-:Y:S01]  /*2dc0*/  ULEA UR4, UR5, UR6, 0x3 ;  /* 0x0000000605047291 */ /* 0x000fe2000f8e18ff */
[----:B-1----:R-:W-:Y:S01]  /*2dd0*/  PRMT R2, RZ, 0x654, R5 ;  /* 0x00000654ff027816 */ /* 0x002fe20000000005 */
[----:B------:R-:W-:Y:S01]  /*2de0*/  @!P2 IMAD.MOV.U32 R4, RZ, RZ, 0x10 ;  /* 0x00000010ff04a424 */ /* 0x000fe200078e00ff */
[----:B------:R-:W-:Y:S01]  /*2df0*/  SHF.L.U32 R5, R12, 0x1f, RZ ;  /* 0x0000001f0c057819 */ /* 0x000fe200000006ff */
[----:B------:R-:W-:Y:S01]  /*2e00*/  UIADD3 UR7, UPT, UPT, UR4, 0x70, URZ ;  /* 0x0000007004077890 */ /* 0x000fe2000fffe0ff */
[----:B------:R1:W-:Y:S05]  /*2e10*/  SYNCS.ARRIVE.TRANS64.RED.A1T0 RZ, [R2+URZ], RZ ;  /* 0x000000ff02ff79a7 */ /* 0x0003ea00081004ff */
[----:B------:R-:W-:Y:S01]  /*2e20*/  IMAD.U32 R6, RZ, RZ, UR7 ;  /* 0x00000007ff067e24 */ /* 0x000fe2000f8e00ff */
[----:B------:R-:W2:Y:S04]  /*2e30*/  SYNCS.PHASECHK.TRANS64.TRYWAIT P0, [UR4+0x80], R5 ;  /* 0x00008005ff0075a7 */ /* 0x000ea80008001104 */
[----:B------:R-:W-:Y:S01]  /*2e40*/  PRMT R6, R0, 0x654, R6 ;  /* 0x0000065400067816 */ /* 0x000fe20000000006 */
[----:B-12---:R-:W-:Y:S06]  /*2e50*/  @!P0 BRA `(.L_x_51) ;  /* 0x0000005c00048947 */ /* 0x006fec0003800000 */
.L_x_148:
[----:B------:R-:W-:Y:S01]  /*2e60*/  ULEA UR8, UR5, UR6, 0x4 ;  /* 0x0000000605087291 */ /* 0x000fe2000f8e20ff */
[----:B------:R-:W-:Y:S01]  /*2e70*/  SEL R3, R6, R3, !P2 ;  /* 0x0000000306037207 */ /* 0x000fe20005000000 */
[----:B------:R-:W-:Y:S01]  /*2e80*/  UIADD3 UR9, UPT, UPT, UR4, 0x70, URZ ;  /* 0x0000007004097890 */ /* 0x000fe2000fffe0ff */
[----:B-1----:R-:W-:Y:S01]  /*2e90*/  LEA R2, R11, UR6, 0x3 ;  /* 0x000000060b027c11 */ /* 0x002fe2000f8e18ff */
[----:B------:R-:W-:Y:S01]  /*2ea0*/  UIADD3 UR8, UPT, UPT, UR8, 0x100, URZ ;  /* 0x0000010008087890 */ /* 0x000fe2000fffe0ff */
[----:B------:R1:W-:Y:S01]  /*2eb0*/  @!P2 SYNCS.ARRIVE.TRANS64.RED RZ, [R3+URZ], R4 ;  /* 0x0000000403ffa9a7 */ /* 0x0003e200080004ff */
[----:B------:R-:W-:Y:S01]  /*2ec0*/  UIADD3 UR4, UPT, UPT, UR5, 0x1, URZ ;  /* 0x0000000105047890 */ /* 0x000fe2000fffe0ff */
[----:B------:R-:W-:-:S03]  /*2ed0*/  VIADD R8, R8, 0x1 ;  /* 0x0000000108087836 */ /* 0x000fc60000000000 */
[----:B------:R-:W-:Y:S02]  /*2ee0*/  UISETP.NE.AND UP0, UPT, UR4, 0x2, UPT ;  /* 0x000000020400788c */ /* 0x000fe4000bf05270 */
[----:B------:R-:W-:Y:S01]  /*2ef0*/  ISETP.NE.AND P0, PT, R8, 0x2, PT ;  /* 0x000000020800780c */ /* 0x000fe20003f05270 */
[----:B------:R-:W-:Y:S06]  /*2f00*/  UGETNEXTWORKID.BROADCAST [UR8], [UR9] ;  /* 0x00000000080073ca */ /* 0x000fec0008000100 */
[----:B------:R-:W-:Y:S02]  /*2f10*/  USEL UR7, URZ, 0x1, UP0 ;  /* 0x00000001ff077887 */ /* 0x000fe40008000000 */
[----:B------:R-:W-:-:S04]  /*2f20*/  USEL UR5, UR4, URZ, UP0 ;  /* 0x000000ff04057287 */ /* 0x000fc80008000000 */
[----:B------:R-:W-:Y:S02]  /*2f30*/  LOP3.LUT R12, R12, UR7, RZ, 0x3c, !PT ;  /* 0x000000070c0c7c12 */ /* 0x000fe4000f8e3cff */
[----:B-1----:R-:W-:-:S04]  /*2f40*/  SHF.L.U32 R4, R10, 0x1f, RZ ;  /* 0x0000001f0a047819 */ /* 0x002fc800000006ff */
[----:B------:R-:W1:Y:S02]  /*2f50*/  SYNCS.PHASECHK.TRANS64.TRYWAIT P1, [R2+URZ+0x70], R4 ;  /* 0x00007004020075a7 */ /* 0x000e6400080211ff */
[----:B-1----:R-:W-:Y:S05]  /*2f60*/  @!P1 BRA `(.L_x_52) ;  /* 0x0000005800d89947 */ /* 0x002fea0003800000 */
.L_x_149:
[C---:B-1----:R-:W-:Y:S01]  /*2f70*/  LEA R4, R11.reuse, UR6, 0x4 ;  /* 0x000000060b047c11 */ /* 0x042fe2000f8e20ff */
[----:B------:R-:W-:Y:S01]  /*2f80*/  VIADD R2, R2, 0x80 ;  /* 0x0000008002027836 */ /* 0x000fe20000000000 */
[----:B------:R-:W-:Y:S01]  /*2f90*/  SEL R8, R8, RZ, P0 ;  /* 0x000000ff08087207 */ /* 0x000fe20000000000 */
[----:B------:R-:W-:-:S03]  /*2fa0*/  VIADD R11, R11, 0x1 ;  /* 0x000000010b0b7836 */ /* 0x000fc60000000000 */
[----:B------:R-:W1:Y:S01]  /*2fb0*/  LDS.128 R4, [R4+0x100] ;  /* 0x0001000004047984 */ /* 0x000e620000000c00 */
[----:B------:R-:W-:Y:S02]  /*2fc0*/  PRMT R2, RZ, 0x654, R2 ;  /* 0x00000654ff027816 */ /* 0x000fe40000000002 */
[C---:B------:R-:W-:Y:S01]  /*2fd0*/  ISETP.NE.AND P1, PT, R11.reuse, 0x2, PT ;  /* 0x000000020b00780c */ /* 0x040fe20003f25270 */
[----:B------:R-:W-:Y:S01]  /*2fe0*/  @!PT LDS RZ, [RZ] ;  /* 0x00000000fffff984 */ /* 0x000fe20000000800 */
[----:B------:R-:W-:Y:S01]  /*2ff0*/  @!PT LDS RZ, [RZ] ;  /* 0x00000000fffff984 */ /* 0x000fe20000000800 */
[----:B------:R-:W-:Y:S01]  /*3000*/  @!PT LDS RZ, [RZ] ;  /* 0x00000000fffff984 */ /* 0x000fe20000000800 */
[----:B------:R-:W-:Y:S01]  /*3010*/  @!PT LDS RZ, [RZ] ;  /* 0x00000000fffff984 */ /* 0x000fe20000000800 */
[----:B------:R2:W-:Y:S06]  /*3020*/  MEMBAR.ALL.CTA ;  /* 0x0000000000007992 */ /* 0x0005ec0000008000 */
[----:B--2---:R-:W2:Y:S01]  /*3030*/  FENCE.VIEW.ASYNC.S ;  /* 0x00000000000073c6 */ /* 0x004ea20000000000 */
[----:B------:R-:W-:Y:S01]  /*3040*/  SEL R11, R11, RZ, P1 ;  /* 0x000000ff0b0b7207 */ /* 0x000fe20000800000 */
[----:B--2---:R2:W-:Y:S01]  /*3050*/  SYNCS.ARRIVE.TRANS64.RED.A1T0 RZ, [R2+URZ], RZ ;  /* 0x000000ff02ff79a7 */ /* 0x0045e200081004ff */
[----:B-1----:R-:W-:-:S02]  /*3060*/  LOP3.LUT P3, RZ, R6, 0x1, RZ, 0xc0, !PT ;  /* 0x0000000106ff7812 */ /* 0x002fc4000786c0ff */
[----:B------:R-:W-:-:S04]  /*3070*/  SEL R4, RZ, 0x1, P1 ;  /* 0x00000001ff047807 */ /* 0x000fc80000800000 */
[----:B------:R-:W-:Y:S02]  /*3080*/  LOP3.LUT R10, R10, R4, RZ, 0x3c, !PT ;  /* 0x000000040a0a7212 */ /* 0x000fe400078e3cff */
[----:B--2---:R-:W-:-:S04]  /*3090*/  SEL R2, RZ, 0x1, P0 ;  /* 0x00000001ff027807 */ /* 0x004fc80000000000 */
[----:B------:R-:W-:Y:S01]  /*30a0*/  LOP3.LUT R9, R9, R2, RZ, 0x3c, !PT ;  /* 0x0000000209097212 */ /* 0x000fe200078e3cff */
[----:B------:R-:W-:Y:S06]  /*30b0*/  @P3 BRA `(.L_x_53) ;  /* 0xfffffffc002c3947 */ /* 0x000fec000383ffff */
[----:B------:R-:W-:Y:S01]  /*30c0*/  ULEA UR4, UR5, UR6, 0x3 ;  /* 0x0000000605047291 */ /* 0x000fe2000f8e18ff */
[----:B------:R-:W-:-:S08]  /*30d0*/  SHF.L.U32 R2, R12, 0x1f, RZ ;  /* 0x0000001f0c027819 */ /* 0x000fd000000006ff */
[----:B------:R-:W1:Y:S02]  /*30e0*/  SYNCS.PHASECHK.TRANS64 P0, [UR4+0x80], R2 ;  /* 0x00008002ff0075a7 */ /* 0x000e640008001004 */
[----:B-1----:R-:W-:Y:S05]  /*30f0*/  @P0 BRA `(.L_x_54) ;  /* 0x0000000000080947 */ /* 0x002fea0003800000 */
[----:B------:R-:W1:Y:S02]  /*3100*/  SYNCS.PHASECHK.TRANS64.TRYWAIT P0, [UR4+0x80], R2 ;  /* 0x00008002ff0075a7 */ /* 0x000e640008001104 */
[----:B-1----:R-:W-:Y:S05]  /*3110*/  @!P0 BRA `(.L_x_55) ;  /* 0x0000005800808947 */ /* 0x002fea0003800000 */
.L_x_54:
[----:B------:R-:W-:-:S04]  /*3120*/  UIADD3 UR7, UPT, UPT, UR5, 0x1, URZ ;  /* 0x0000000105077890 */ /* 0x000fc8000fffe0ff */
[----:B------:R-:W-:-:S04]  /*3130*/  UISETP.NE.AND UP0, UPT, UR7, 0x2, UPT ;  /* 0x000000020700788c */ /* 0x000fc8000bf05270 */
[----:B------:R-:W-:Y:S02]  /*3140*/  USEL UR8, URZ, 0x1, UP0 ;  /* 0x00000001ff087887 */ /* 0x000fe40008000000 */
[----:B------:R-:W-:-:S04]  /*3150*/  USEL UR7, UR7, URZ, UP0 ;  /* 0x000000ff07077287 */ /* 0x000fc80008000000 */
[----:B------:R-:W-:Y:S01]  /*3160*/  ULEA UR7, UR7, UR6, 0x3 ;  /* 0x0000000607077291 */ /* 0x000fe2000f8e18ff */
[----:B-1----:R-:W-:-:S04]  /*3170*/  LOP3.LUT R2, R12, UR8, RZ, 0x3c, !PT ;  /* 0x000000080c027c12 */ /* 0x002fc8000f8e3cff */
[----:B------:R-:W-:-:S04]  /*3180*/  SHF.L.U32 R0, R2, 0x1f, RZ ;  /* 0x0000001f02007819 */ /* 0x000fc800000006ff */
[----:B------:R-:W1:Y:S02]  /*3190*/  SYNCS.PHASECHK.TRANS64 P0, [UR7+0x80], R0 ;  /* 0x00008000ff0075a7 */ /* 0x000e640008001007 */
[----:B-1----:R-:W-:Y:S05]  /*31a0*/  @P0 EXIT ;  /* 0x000000000000094d */ /* 0x002fea0003800000 */
[----:B------:R-:W-:Y:S02]  /*31b0*/  SHF.L.U32 R2, R2, 0x1f, RZ ;  /* 0x0000001f02027819 */ /* 0x000fe400000006ff */
[----:B------:R-:W-:-:S07]  /*31c0*/  MOV R0, UR7 ;  /* 0x0000000700007c02 */ /* 0x000fce0008000f00 */
.L_x_56:
[----:B-1----:R1:W2:Y:S02]  /*31d0*/  SYNCS.PHASECHK.TRANS64.TRYWAIT P0, [R0+URZ+0x80], R2 ;  /* 0x00008002000075a7 */ /* 0x0022a400080011ff */
[----:B--2---:R-:W-:Y:S05]  /*31e0*/  @!P0 NANOSLEEP.SYNCS 0x989680 ;  /* 0x009896800000895d */ /* 0x004fea0003900000 */
[----:B------:R-:W2:Y:S02]  /*31f0*/  @!P0 SYNCS.PHASECHK.TRANS64 P0, [R0+URZ+0x80], R2 ;  /* 0x00008002000085a7 */ /* 0x000ea400080010ff */
[----:B--2---:R-:W-:Y:S05]  /*3200*/  @P0 EXIT ;  /* 0x000000000000094d */ /* 0x004fea0003800000 */
[----:B------:R-:W-:Y:S05]  /*3210*/  BRA `(.L_x_56) ;  /* 0xfffffffc00ec7947 */ /* 0x000fea000383ffff */
.L_x_49:
[----:B------:R-:W-:Y:S05]  /*3220*/  BRA.U UP4, `(.L_x_57) ;  /* 0x0000001104ec7547 */ /* 0x000fea000b800000 */
[----:B------:R-:W-:Y:S01]  /*3230*/  UMOV UR4, 0x40 ;  /* 0x0000004000047882 */ /* 0x000fe20000000000 */
[----:B------:R-:W-:Y:S01]  /*3240*/  NOP ;  /* 0x0000000000007918 */ /* 0x000fe20000000000 */
[----:B------:R-:W-:Y:S01]  /*3250*/  ULEA UR5, UR54, UR4, 0x18 ;  /* 0x0000000436057291 */ /* 0x000fe2000f8ec0ff */
[----:B------:R-:W-:Y:S02]  /*3260*/  UMOV UR6, 0x400 ;  /* 0x0000040000067882 */ /* 0x000fe40000000000 */
[----:B------:R-:W-:-:S06]  /*3270*/  ULEA UR6, UR54, UR6, 0x18 ;  /* 0x0000000636067291 */ /* 0x000fcc000f8ec0ff */
[----:B------:R-:W1:Y:S02]  /*3280*/  LDS.U8 R0, [UR5+0x1c] ;  /* 0x00001c05ff007984 */ /* 0x000e640008000000 */
[----:B-1----:R-:W-:-:S13]  /*3290*/  ISETP.NE.AND P0, PT, R0, RZ, PT ;  /* 0x000000ff0000720c */ /* 0x002fda0003f05270 */
[----:B------:R-:W-:Y:S05]  /*32a0*/  @P0 BRA `(.L_x_58) ;  /* 0x0000000000580947 */ /* 0x000fea0003800000 */
[----:B------:R-:W-:-:S13]  /*32b0*/  ELECT P0, URZ, PT ;  /* 0x0000000000ff782f */ /* 0x000fda0003800000 */
[----:B------:R-:W-:Y:S05]  /*32c0*/  @!P0 BRA `(.L_x_59) ;  /* 0x0000000000608947 */ /* 0x000fea0003800000 */
[----:B------:R-:W-:Y:S01]  /*32d0*/  UMOV UR4, 0x10 ;  /* 0x0000001000047882 */ /* 0x000fe20000000000 */
[----:B------:R-:W-:Y:S01]  /*32e0*/  HFMA2 R0, -RZ, RZ, 0, 5.9604644775390625e-08 ;  /* 0x00000001ff007431 */ /* 0x000fe200000001ff */
[----:B------:R-:W-:-:S03]  /*32f0*/  MOV R3, 0xffff ;  /* 0x0000ffff00037802 */ /* 0x000fc60000000f00 */
[----:B------:R-:W-:Y:S04]  /*3300*/  DEPBAR.LE SB1, 0x36 ;  /* 0x00009d800000791a */ /* 0x000fe80000000000 */
[----:B------:R-:W1:Y:S02]  /*3310*/  UTCATOMSWS.FIND_AND_SET.ALIGN UP0, UR4, UR4 ;  /* 0x00000004000475e3 */ /* 0x000e640008000800 */
[----:B-1----:R-:W-:Y:S01]  /*3320*/  MOV R4, UR4 ;  /* 0x0000000400047c02 */ /* 0x002fe20008000f00 */
[----:B------:R-:W-:Y:S06]  /*3330*/  BRA.U UP0, `(.L_x_60) ;  /* 0x0000000100187547 */ /* 0x000fec000b800000 */
.L_x_61:
[----:B------:R-:W-:Y:S05]  /*3340*/  NANOSLEEP 0x64 ;  /* 0x000000640000795d */ /* 0x000fea0003800000 */
[----:B------:R-:W-:-:S05]  /*3350*/  UMOV UR4, 0x10 ;  /* 0x0000001000047882 */ /* 0x000fca0000000000 */
[----:B------:R-:W-:Y:S04]  /*3360*/  DEPBAR.LE SB1, 0x36 ;  /* 0x00009d800000791a */ /* 0x000fe80000000000 */
[----:B------:R-:W1:Y:S02]  /*3370*/  UTCATOMSWS.FIND_AND_SET.ALIGN UP0, UR4, UR4 ;  /* 0x00000004000475e3 */ /* 0x000e640008000800 */
[----:B-1----:R-:W-:Y:S01]  /*3380*/  MOV R4, UR4 ;  /* 0x0000000400047c02 */ /* 0x002fe20008000f00 */
[----:B------:R-:W-:Y:S05]  /*3390*/  BRA.U !UP0, `(.L_x_61) ;  /* 0xfffffffd08e87547 */ /* 0x000fea000b83ffff */
.L_x_60:
[-C--:B------:R-:W-:Y:S02]  /*33a0*/  SHF.L.U32 R3, R3, R4.reuse, RZ ;  /* 0x0000000403037219 */ /* 0x080fe400000006ff */
[----:B------:R-:W-:Y:S01]  /*33b0*/  SHF.L.U32 R0, R0, R4, RZ ;  /* 0x0000000400007219 */ /* 0x000fe200000006ff */
[----:B------:R-:W-:Y:S02]  /*33c0*/  IMAD.SHL.U32 R4, R4, 0x20, RZ ;  /* 0x0000002004047824 */ /* 0x000fe400078e00ff */
[----:B------:R1:W-:Y:S04]  /*33d0*/  ATOMS.OR RZ, [UR5+0x14], R3 ;  /* 0x00001403ffff798c */ /* 0x0003e8000b000005 */
[----:B------:R1:W-:Y:S04]  /*33e0*/  ATOMS.OR RZ, [UR5+0x18], R0 ;  /* 0x00001800ffff798c */ /* 0x0003e8000b000005 */
[----:B------:R1:W-:Y:S01]  /*33f0*/  STS [UR6+0x120], R4 ;  /* 0x00012004ff007988 */ /* 0x0003e20008000806 */
[----:B------:R-:W-:Y:S05]  /*3400*/  BRA `(.L_x_59) ;  /* 0x0000000000107947 */ /* 0x000fea0003800000 */
.L_x_58:
[----:B------:R-:W-:Y:S02]  /*3410*/  MOV R0, 0xffffffff ;  /* 0xffffffff00007802 */ /* 0x000fe40000000f00 */
[----:B------:R-:W-:-:S03]  /*3420*/  MOV R4, 0x3450 ;  /* 0x0000345000047802 */ /* 0x000fc60000000f00 */
[----:B------:R1:W-:Y:S04]  /*3430*/  STS [UR6+0x120], R0 ;  /* 0x00012000ff007988 */ /* 0x0003e80008000806 */
[----:B-1---5:R-:W-:Y:S05]  /*3440*/  CALL.REL.NOINC `($__internal_1_$__cuda_sm10x_tcgen05_guardrail_trap_phase_invalid_during_alloc) ;  /* 0x0000005c00d07944 */ /* 0x022fea0003c00000 */
.L_x_59:
[----:B------:R-:W-:Y:S05]  /*3450*/  WARPSYNC.ALL ;  /* 0x0000000000007948 */ /* 0x000fea0003800000 */
[----:B------:R-:W2:Y:S01]  /*3460*/  S2UR UR4, SR_CgaCtaId ;  /* 0x00000000000479c3 */ /* 0x000ea20000008800 */
[----:B------:R-:W-:Y:S01]  /*3470*/  UMOV UR70, 0x400 ;  /* 0x0000040000467882 */ /* 0x000fe20000000000 */
[----:B------:R-:W-:-:S06]  /*3480*/  NOP ;  /* 0x0000000000007918 */ /* 0x000fcc0000000000 */
[----:B------:R-:W-:Y:S06]  /*3490*/  BAR.ARV 0x6, 0xa0 ;  /* 0x0182800000007b1d */ /* 0x000fec0000002000 */
[----:B------:R-:W3:Y:S01]  /*34a0*/  LDCU UR7, c[0x0][0x38c] ;  /* 0x00007180ff0777ac */ /* 0x000ee20008000800 */
[----:B------:R-:W-:Y:S01]  /*34b0*/  LOP3.LUT R2, R2, 0xffff, RZ, 0xc0, !PT ;  /* 0x0000ffff02027812 */ /* 0x000fe200078ec0ff */
[----:B------:R-:W-:Y:S01]  /*34c0*/  HFMA2 R11, -RZ, RZ, 0, 5.9604644775390625e-08 ;  /* 0x00000001ff0b7431 */ /* 0x000fe200000001ff */
[----:B------:R-:W-:Y:S01]  /*34d0*/  MOV R10, RZ ;  /* 0x000000ff000a7202 */ /* 0x000fe20000000f00 */
[----:B------:R-:W4:Y:S01]  /*34e0*/  LDCU UR8, c[0x0][0x38c] ;  /* 0x00007180ff0877ac */ /* 0x000f220008000800 */
[----:B------:R-:W-:-:S02]  /*34f0*/  R2UR UR72, R2 ;  /* 0x00000000024872ca */ /* 0x000fc400000e0000 */
[----:B------:R-:W-:Y:S01]  /*3500*/  CS2R R8, SRZ ;  /* 0x0000000000087805 */ /* 0x000fe2000001ff00 */
[----:B------:R-:W-:Y:S01]  /*3510*/  UMOV UR75, URZ ;  /* 0x000000ff004b7c82 */ /* 0x000fe20008000000 */
[----:B------:R-:W-:Y:S01]  /*3520*/  UMOV UR9, URZ ;  /* 0x000000ff00097c82 */ /* 0x000fe20008000000 */
[----:B--2---:R-:W-:Y:S01]  /*3530*/  ULEA UR70, UR4, UR70, 0x18 ;  /* 0x0000004604467291 */ /* 0x004fe2000f8ec0ff */
[----:B------:R-:W-:Y:S01]  /*3540*/  UMOV UR76, 0x0 ;  /* 0x00000000004c7882 */ /* 0x000fe20000000000 */
[----:B------:R-:W-:Y:S02]  /*3550*/  UMOV UR77, 0x8100910 ;  /* 0x08100910004d7882 */ /* 0x000fe40000000000 */
[----:B------:R-:W-:Y:S02]  /*3560*/  UIADD3 UR6, UPT, UPT, UR70, 0x8400, URZ ;  /* 0x0000840046067890 */ /* 0x000fe4000fffe0ff */
[----:B------:R-:W-:Y:S02]  /*3570*/  UIADD3 UR5, UPT, UPT, UR70, 0x28400, URZ ;  /* 0x0002840046057890 */ /* 0x000fe4000fffe0ff */
[----:B---3--:R-:W-:Y:S01]  /*3580*/  UIADD3 UR7, UPT, UPT, UR7, 0x7f, URZ ;  /* 0x0000007f07077890 */ /* 0x008fe2000fffe0ff */
[----:B-1----:R-:W1:Y:S01]  /*3590*/  LDS R0, [UR70+0x120] ;  /* 0x00012046ff007984 */ /* 0x002e620008000800 */
[----:B------:R-:W-:-:S02]  /*35a0*/  USHF.R.U32.HI UR6, URZ, 0x4, UR6 ;  /* 0x00000004ff067899 */ /* 0x000fc40008011606 */
[----:B------:R-:W-:Y:S02]  /*35b0*/  USHF.R.S32.HI UR4, URZ, 0x1f, UR7 ;  /* 0x0000001fff047899 */ /* 0x000fe40008011407 */
[----:B------:R-:W-:Y:S02]  /*35c0*/  USHF.R.U32.HI UR5, URZ, 0x4, UR5 ;  /* 0x00000004ff057899 */ /* 0x000fe40008011605 */
[----:B------:R-:W-:Y:S02]  /*35d0*/  ULEA.HI UR4, UR4, UR7, URZ, 0x7 ;  /* 0x0000000704047291 */ /* 0x000fe4000f8f38ff */
[----:B------:R-:W-:Y:S02]  /*35e0*/  ULOP3.LUT UR6, UR6, 0x3fff, URZ, 0xc0, !UPT ;  /* 0x00003fff06067892 */ /* 0x000fe4000f8ec0ff */
[----:B------:R-:W-:Y:S02]  /*35f0*/  USHF.R.S32.HI UR10, URZ, 0x7, UR4 ;  /* 0x00000007ff0a7899 */ /* 0x000fe40008011404 */
[----:B------:R-:W-:-:S02]  /*3600*/  ULOP3.LUT UR5, UR5, 0x3fff, URZ, 0xc0, !UPT ;  /* 0x00003fff05057892 */ /* 0x000fc4000f8ec0ff */
[----:B------:R-:W-:Y:S02]  /*3610*/  UISETP.LT.AND UP0, UPT, UR10, 0x1, UPT ;  /* 0x000000010a00788c */ /* 0x000fe4000bf01270 */
[----:B------:R-:W-:Y:S01]  /*3620*/  IMAD.U32 R12, RZ, RZ, UR10 ;  /* 0x0000000aff0c7e24 */ /* 0x000fe2000f8e00ff */
[----:B------:R-:W-:Y:S02]  /*3630*/  ULOP3.LUT UR73, UR6, 0x10000, URZ, 0xfc, !UPT ;  /* 0x0001000006497892 */ /* 0x000fe4000f8efcff */
[----:B------:R-:W-:Y:S02]  /*3640*/  USEL UR4, UR10, 0x1, !UP0 ;  /* 0x000000010a047887 */ /* 0x000fe4000c000000 */
[----:B------:R-:W-:Y:S02]  /*3650*/  ULOP3.LUT UR74, UR5, 0x10000, URZ, 0xfc, !UPT ;  /* 0x00010000054a7892 */ /* 0x000fe4000f8efcff */
[----:B------:R-:W-:Y:S02]  /*3660*/  UIADD3 UR4, UPT, UPT, -UR4, URZ, URZ ;  /* 0x000000ff04047290 */ /* 0x000fe4000fffe1ff */
[----:B----4-:R-:W-:-:S04]  /*3670*/  UISETP.GE.AND UP4, UPT, UR8, 0x1, UPT ;  /* 0x000000010800788c */ /* 0x010fc8000bf86270 */
[----:B------:R-:W-:Y:S01]  /*3680*/  IMAD.U32 R14, RZ, RZ, UR4 ;  /* 0x00000004ff0e7e24 */ /* 0x000fe2000f8e00ff */
[----:B-1----:R-:W-:-:S13]  /*3690*/  R2UR UR7, R0 ;  /* 0x00000000000772ca */ /* 0x002fda00000e0000 */
[----:B------:R-:W-:-:S07]  /*36a0*/  IMAD.U32 R15, RZ, RZ, UR7 ;  /* 0x00000007ff0f7e24 */ /* 0x000fce000f8e00ff */
.L_x_68:
[----:B------:R-:W-:Y:S02]  /*36b0*/  LEA R0, R10, UR70, 0x3 ;  /* 0x000000460a007c11 */ /* 0x000fe4000f8e18ff */
[----:B------:R-:W-:Y:S02]  /*36c0*/  SHF.L.U32 R2, R9, 0x1f, RZ ;  /* 0x0000001f09027819 */ /* 0x000fe400000006ff */
[----:B------:R-:W-:Y:S01]  /*36d0*/  PLOP3.LUT P0, PT, PT, PT, UP4, 0x80, 0x8 ;  /* 0x000000000008781c */ /* 0x000fe20003f0f048 */
[----:B------:R-:W-:Y:S01]  /*36e0*/  VIADD R3, R0, 0x80 ;  /* 0x0000008000037836 */ /* 0x000fe20000000000 */
[----:B-1----:R-:W1:Y:S02]  /*36f0*/  SYNCS.PHASECHK.TRANS64.TRYWAIT P1, [R0+URZ+0x70], R2 ;  /* 0x00007002000075a7 */ /* 0x002e6400080211ff */
[----:B-1----:R-:W-:Y:S09]  /*3700*/  @!P1 BRA `(.L_x_62) ;  /* 0x00000054001c9947 */ /* 0x002ff20003800000 */
.L_x_151:
[----:B------:R-:W-:Y:S01]  /*3710*/  LEA R4, R10, UR70, 0x4 ;  /* 0x000000460a047c11 */ /* 0x000fe2000f8e20ff */
[----:B------:R-:W-:Y:S01]  /*3720*/  @UP4 ULEA UR4, UR9, UR70, 0x3 ;  /* 0x0000004609044291 */ /* 0x000fe2000f8e18ff */
[----:B------:R-:W-:Y:S01]  /*3730*/  PLOP3.LUT P2, PT, PT, PT, PT, 0x80, 0x8 ;  /* 0x000000000008781c */ /* 0x000fe20003f4f070 */
[----:B------:R-:W-:Y:S01]  /*3740*/  ULEA UR6, UR75, UR70, 0x3 ;  /* 0x000000464b067291 */ /* 0x000fe2000f8e18ff */
[----:B------:R-:W-:Y:S02]  /*3750*/  PRMT R3, RZ, 0x654, R3 ;  /* 0x00000654ff037816 */ /* 0x000fe40000000003 */
[----:B------:R-:W2:Y:S01]  /*3760*/  LDS.128 R4, [R4+0x100] ;  /* 0x0001000004047984 */ /* 0x000ea20000000c00 */
[----:B-1----:R-:W-:Y:S02]  /*3770*/  @P0 SHF.L.U32 R2, R8, 0x1f, RZ ;  /* 0x0000001f08020819 */ /* 0x002fe400000006ff */
[----:B------:R-:W-:Y:S01]  /*3780*/  SHF.L.U32 R0, R11, 0x1f, RZ ;  /* 0x0000001f0b007819 */ /* 0x000fe200000006ff */
[----:B------:R-:W-:Y:S01]  /*3790*/  @!PT LDS RZ, [RZ] ;  /* 0x00000000fffff984 */ /* 0x000fe20000000800 */
[----:B------:R-:W-:Y:S01]  /*37a0*/  @!PT LDS RZ, [RZ] ;  /* 0x00000000fffff984 */ /* 0x000fe20000000800 */
[----:B------:R-:W-:Y:S01]  /*37b0*/  @!PT LDS RZ, [RZ] ;  /* 0x00000000fffff984 */ /* 0x000fe20000000800 */
[----:B------:R-:W-:Y:S01]  /*37c0*/  @!PT LDS RZ, [RZ] ;  /* 0x00000000fffff984 */ /* 0x000fe20000000800 */
[----:B------:R1:W-:Y:S06]  /*37d0*/  MEMBAR.ALL.CTA ;  /* 0x0000000000007992 */ /* 0x0003ec0000008000 */
[----:B-1----:R-:W1:Y:S01]  /*37e0*/  FENCE.VIEW.ASYNC.S ;  /* 0x00000000000073c6 */ /* 0x002e620000000000 */
[----:B------:R-:W-:Y:S01]  /*37f0*/  R2UR UR5, R15 ;  /* 0x000000000f0572ca */ /* 0x000fe200000e0000 */
[----:B------:R-:W-:-:S12]  /*3800*/  IMAD.U32 R13, RZ, RZ, UR6 ;  /* 0x00000006ff0d7e24 */ /* 0x000fd8000f8e00ff */
[----:B------:R-:W-:Y:S01]  /*3810*/  ULEA UR8, UR75, UR5, 0x6 ;  /* 0x000000054b087291 */ /* 0x000fe2000f8e30ff */
[----:B-1----:R1:W-:Y:S01]  /*3820*/  SYNCS.ARRIVE.TRANS64.RED.A1T0 RZ, [R3+URZ], RZ ;  /* 0x000000ff03ff79a7 */ /* 0x0023e200081004ff */
[----:B------:R1:W3:Y:S01]  /*3830*/  @P0 SYNCS.PHASECHK.TRANS64.TRYWAIT P2, [UR4], R2 ;  /* 0x00000002ff0005a7 */ /* 0x0002e20008041104 */
[----:B--2---:R-:W-:Y:S01]  /*3840*/  LOP3.LUT P1, RZ, R6, 0x1, RZ, 0xc0, !PT ;  /* 0x0000000106ff7812 */ /* 0x004fe2000782c0ff */
[----:B------:R-:W2:Y:S02]  /*3850*/  SYNCS.PHASECHK.TRANS64.TRYWAIT P0, [UR6+0xb0], R0 ;  /* 0x0000b000ff0075a7 */ /* 0x000ea40008001106 */
[----:B-123--:R-:W-:Y:S10]  /*3860*/  @!P0 BRA `(.L_x_63) ;  /* 0x0000005000d88947 */ /* 0x00eff40003800000 */
.L_x_153:
[----:B------:R-:W-:Y:S01]  /*3870*/  IADD3 R10, PT, PT, R10, 0x1, RZ ;  /* 0x000000010a0a7810 */ /* 0x000fe20007ffe0ff */
[----:B------:R-:W-:Y:S06]  /*3880*/  BRA.U !UP4, `(.L_x_64) ;  /* 0x000000050cec7547 */ /* 0x000fec000b800000 */
[----:B------:R-:W-:Y:S01]  /*3890*/  R2UR UR69, R14 ;  /* 0x000000000e4572ca */ /* 0x000fe200000e0000 */
[----:B------:R-:W-:Y:S01]  /*38a0*/  UPLOP3.LUT UP2, UPT, UPT, UPT, UPT, 0x40, 0x4 ;  /* 0x000000000004789c */ /* 0x000fe20003f4e870 */
[----:B------:R-:W-:Y:S01]  /*38b0*/  R2UR UR68, R12 ;  /* 0x000000000c4472ca */ /* 0x000fe200000e0000 */
[----:B------:R-:W-:-:S14]  /*38c0*/  UMOV UR7, UR9 ;  /* 0x0000000900077c82 */ /* 0x000fdc0008000000 */
.L_x_67:
[----:B------:R-:W-:Y:S02]  /*38d0*/  UIADD3 UR69, UPT, UPT, UR69, 0x1, URZ ;  /* 0x0000000145457890 */ /* 0x000fe4000fffe0ff */
[----:B--2---:R-:W-:Y:S02]  /*38e0*/  ULEA UR5, UR7, UR70, 0x3 ;  /* 0x0000004607057291 */ /* 0x004fe4000f8e18ff */
[----:B------:R-:W-:Y:S01]  /*38f0*/  UISETP.NE.AND UP3, UPT, UR69, URZ, UPT ;  /* 0x000000ff4500728c */ /* 0x000fe2000bf65270 */
[----:B------:R-:W-:Y:S10]  /*3900*/  @P2 BRA `(.L_x_65) ;  /* 0x00000000000c2947 */ /* 0x000ff40003800000 */
[----:B-1----:R-:W-:Y:S04]  /*3910*/  SHF.L.U32 R2, R8, 0x1f, RZ ;  /* 0x0000001f08027819 */ /* 0x002fe800000006ff */
[----:B------:R-:W1:Y:S02]  /*3920*/  SYNCS.PHASECHK.TRANS64.TRYWAIT P0, [UR5], R2 ;  /* 0x00000002ff0075a7 */ /* 0x000e640008001105 */
[----:B-1----:R-:W-:Y:S05]  /*3930*/  @!P0 BRA `(.L_x_66) ;  /* 0x0000005000c08947 */ /* 0x002fea0003800000 */
.L_x_65:
[----:B------:R-:W-:Y:S01]  /*3940*/  UISETP.NE.AND UP0, UPT, UR68, 0x1, UPT ;  /* 0x000000014400788c */ /* 0x000fe2000bf05270 */
[----:B------:R-:W-:Y:S01]  /*3950*/  PLOP3.LUT P2, PT, PT, PT, PT, 0x80, 0x8 ;  /* 0x000000000008781c */ /* 0x000fe20003f4f070 */
[----:B------:R-:W-:Y:S01]  /*3960*/  UIADD3 UR9, UPT, UPT, UR7, 0x1, URZ ;  /* 0x0000000107097890 */ /* 0x000fe2000fffe0ff */
[----:B------:R-:W-:Y:S01]  /*3970*/  MOV.SPILL R3, UR77 ;  /* 0x0000004d00037c02 */ /* 0x000fe20009000f00 */
[----:B------:R-:W-:Y:S01]  /*3980*/  UIADD3 UR71, UPT, UPT, UR5, 0x10, URZ ;  /* 0x0000001005477890 */ /* 0x000fe2000fffe0ff */
[----:B-1----:R-:W-:Y:S01]  /*3990*/  MOV.SPILL R2, UR76 ;  /* 0x0000004c00027c02 */ /* 0x002fe20009000f00 */
[----:B------:R-:W-:Y:S01]  /*39a0*/  UISETP.NE.AND UP1, UPT, UR9, 0x2, UPT ;  /* 0x000000020900788c */ /* 0x000fe2000bf25270 */
[----:B------:R-:W-:Y:S01]  /*39b0*/  PLOP3.LUT P0, PT, PT, PT, UP0, 0x80, 0x8 ;  /* 0x000000000008781c */ /* 0x000fe20003f0f008 */
[----:B------:R-:W-:Y:S02]  /*39c0*/  ULEA UR6, UR7, UR74, 0xb ;  /* 0x0000004a07067291 */ /* 0x000fe4000f8e58ff */
[----:B------:R-:W-:Y:S02]  /*39d0*/  USEL UR5, URZ, 0x1, UP1 ;  /* 0x00000001ff057887 */ /* 0x000fe40008800000 */
[----:B------:R-:W-:Y:S02]  /*39e0*/  USEL UR9, UR9, URZ, UP1 ;  /* 0x000000ff09097287 */ /* 0x000fe40008800000 */
[----:B------:R-:W-:Y:S02]  /*39f0*/  ULEA UR4, UR7, UR73, 0xc ;  /* 0x0000004907047291 */ /* 0x000fe4000f8e60ff */
[----:B------:R-:W-:Y:S01]  /*3a00*/  @UP0 ULEA UR7, UR9, UR70, 0x3 ;  /* 0x0000004609070291 */ /* 0x000fe2000f8e18ff */
[----:B------:R-:W-:Y:S01]  /*3a10*/  LOP3.LUT R8, R8, UR5, RZ, 0x3c, !PT ;  /* 0x0000000508087c12 */ /* 0x000fe2000f8e3cff */
[----:B------:R-:W-:Y:S02]  /*3a20*/  UIADD3 UR22, UPT, UPT, UR6, 0x2, URZ ;  /* 0x0000000206167890 */ /* 0x000fe4000fffe0ff */
[----:B------:R-:W-:Y:S01]  /*3a30*/  UIADD3 UR18, UPT, UPT, UR4, 0x2, URZ ;  /* 0x0000000204127890 */ /* 0x000fe2000fffe0ff */
[----:B------:R-:W-:Y:S01]  /*3a40*/  @P0 SHF.L.U32 R0, R8, 0x1f, RZ ;  /* 0x0000001f08000819 */ /* 0x000fe200000006ff */
[----:B------:R-:W-:Y:S02]  /*3a50*/  UIADD3 UR14, UPT, UPT, UR6, 0x4, URZ ;  /* 0x00000004060e7890 */ /* 0x000fe4000fffe0ff */
[----:B------:R-:W-:Y:S01]  /*3a60*/  UIADD3 UR12, UPT, UPT, UR4, 0x4, URZ ;  /* 0x00000004040c7890 */ /* 0x000fe2000fffe0ff */
[----:B------:R2:W3:Y:S01]  /*3a70*/  @P0 SYNCS.PHASECHK.TRANS64.TRYWAIT P2, [UR7], R0 ;  /* 0x00000000ff0005a7 */ /* 0x0004e20008041107 */
[----:B------:R-:W-:Y:S02]  /*3a80*/  UIADD3 UR66, UPT, UPT, UR6, 0x6, URZ ;  /* 0x0000000606427890 */ /* 0x000fe4000fffe0ff */
        /* <DEDUP_REMOVED lines=24> */
[----:B------:R-:W-:Y:S01]  /*3c10*/  UIADD3 UR68, UPT, UPT, UR68, -0x1, URZ ;  /* 0xffffffff44447890 */ /* 0x000fe2000fffe0ff */
[----:B------:R-:W-:Y:S01]  /*3c20*/  UMOV UR7, 0x40004040 ;  /* 0x4000404000077882 */ /* 0x000fe20000000000 */
[----:B------:R-:W-:Y:S01]  /*3c30*/  UMOV UR76, 0x0 ;  /* 0x00000000004c7882 */ /* 0x000fe20000000000 */
[----:B------:R-:W-:Y:S01]  /*3c40*/  UMOV UR77, 0x8100910 ;  /* 0x08100910004d7882 */ /* 0x000fe20000000000 */
[----:B------:R-:W-:Y:S01]  /*3c50*/  UMOV UR5, 0x40004040 ;  /* 0x4000404000057882 */ /* 0x000fe20000000000 */
[----:B------:R-:W-:Y:S01]  /*3c60*/  UMOV UR23, 0x40004040 ;  /* 0x4000404000177882 */ /* 0x000fe20000000000 */
[----:B------:R1:W-:Y:S01]  /*3c70*/  UTCHMMA gdesc[UR4], gdesc[UR6], tmem[UR8], tmem[UR76], idesc[UR77], UP2 ;  /* 0x00ff4c06040075ea */ /* 0x0003e20009000008 */
[----:B------:R-:W-:Y:S01]  /*3c80*/  UPLOP3.LUT UP2, UPT, UPT, UPT, UPT, 0x80, 0x8 ;  /* 0x000000000008789c */ /* 0x000fe20003f4f070 */
[----:B------:R-:W-:Y:S01]  /*3c90*/  UMOV UR19, 0x40004040 ;  /* 0x4000404000137882 */ /* 0x000fe20000000000 */
[----:B------:R-:W-:Y:S01]  /*3ca0*/  UMOV UR15, 0x40004040 ;  /* 0x40004040000f7882 */ /* 0x000fe20000000000 */
[----:B------:R4:W-:Y:S01]  /*3cb0*/  UTCHMMA gdesc[UR18], gdesc[UR22], tmem[UR8], tmem[UR76], idesc[UR77], UPT ;  /* 0x00ff4c16120075ea */ /* 0x0009e2000b800008 */
[----:B------:R-:W-:Y:S01]  /*3cc0*/  UMOV UR13, 0x40004040 ;  /* 0x40004040000d7882 */ /* 0x000fe20000000000 */
        /* <DEDUP_REMOVED lines=18> */
[----:B-1----:R-:W-:Y:S01]  /*3df0*/  UIADD3 UR4, UPT, UPT, UR4, 0xc06, URZ ;  /* 0x00000c0604047890 */ /* 0x002fe2000fffe0ff */
[----:B------:R-:W-:Y:S01]  /*3e00*/  UMOV UR6, 0x0 ;  /* 0x0000000000067882 */ /* 0x000fe20000000000 */
[----:B------:R-:W-:Y:S01]  /*3e10*/  UMOV UR7, 0x8100910 ;  /* 0x0810091000077882 */ /* 0x000fe20000000000 */
[----:B------:R-:W-:Y:S01]  /*3e20*/  UMOV UR31, 0x40004040 ;  /* 0x40004040001f7882 */ /* 0x000fe20000000000 */
[----:B----4-:R-:W-:Y:S01]  /*3e30*/  UMOV UR22, 0x0 ;  /* 0x0000000000167882 */ /* 0x010fe20000000000 */
[----:B------:R-:W-:Y:S01]  /*3e40*/  UMOV UR23, 0x8100910 ;  /* 0x0810091000177882 */ /* 0x000fe20000000000 */
[----:B------:R-:W-:Y:S01]  /*3e50*/  R2UR.FILL UR77, R3 ;  /* 0x00000000034d72ca */ /* 0x000fe200004e0000 */
[----:B------:R1:W-:Y:S01]  /*3e60*/  UTCHMMA gdesc[UR12], gdesc[UR14], tmem[UR8], tmem[UR22], idesc[UR23], UPT ;  /* 0x00ff160e0c0075ea */ /* 0x0003e2000b800008 */
[----:B------:R-:W-:Y:S01]  /*3e70*/  R2UR.FILL UR76, R2 ;  /* 0x00000000024c72ca */ /* 0x000fe200004e0000 */
[----:B------:R-:W-:Y:S01]  /*3e80*/  UTCHMMA gdesc[UR64], gdesc[UR66], tmem[UR8], tmem[UR22], idesc[UR23], UPT ;  /* 0x00ff1642400075ea */ /* 0x000fe2000b800008 */
[----:B------:R-:W-:Y:S01]  /*3e90*/  UTCHMMA gdesc[UR60], gdesc[UR62], tmem[UR8], tmem[UR22], idesc[UR23], UPT ;  /* 0x00ff163e3c0075ea */ /* 0x000fe2000b800008 */
[----:B------:R-:W-:Y:S01]  /*3ea0*/  UMOV UR18, 0x0 ;  /* 0x0000000000127882 */ /* 0x000fe20000000000 */
[----:B------:R-:W-:Y:S01]  /*3eb0*/  UMOV UR19, 0x8100910 ;  /* 0x0810091000137882 */ /* 0x000fe20000000000 */
[----:B------:R-:W-:Y:S01]  /*3ec0*/  UMOV UR29, 0x40004040 ;  /* 0x40004040001d7882 */ /* 0x000fe20000000000 */
[----:B------:R-:W-:Y:S01]  /*3ed0*/  UTCHMMA gdesc[UR56], gdesc[UR58], tmem[UR8], tmem[UR18], idesc[UR19], UPT ;  /* 0x00ff123a380075ea */ /* 0x000fe2000b800008 */
[----:B------:R-:W-:Y:S01]  /*3ee0*/  UTCHMMA gdesc[UR52], gdesc[UR54], tmem[UR8], tmem[UR18], idesc[UR19], UPT ;  /* 0x00ff1236340075ea */ /* 0x000fe2000b800008 */
[----:B------:R-:W-:Y:S01]  /*3ef0*/  UTCHMMA gdesc[UR48], gdesc[UR50], tmem[UR8], tmem[UR18], idesc[UR19], UPT ;  /* 0x00ff1232300075ea */ /* 0x000fe2000b800008 */
[----:B------:R-:W-:Y:S01]  /*3f00*/  UTCHMMA gdesc[UR44], gdesc[UR46], tmem[UR8], tmem[UR6], idesc[UR7], UPT ;  /* 0x00ff062e2c0075ea */ /* 0x000fe2000b800008 */
[----:B------:R-:W-:Y:S01]  /*3f10*/  UMOV UR27, 0x40004040 ;  /* 0x40004040001b7882 */ /* 0x000fe20000000000 */
[----:B------:R-:W-:Y:S01]  /*3f20*/  UMOV UR25, 0x40004040 ;  /* 0x4000404000197882 */ /* 0x000fe20000000000 */
[----:B------:R-:W-:Y:S01]  /*3f30*/  UMOV UR21, 0x40004040 ;  /* 0x4000404000157882 */ /* 0x000fe20000000000 */
[----:B------:R-:W-:Y:S01]  /*3f40*/  UMOV UR17, 0x40004040 ;  /* 0x4000404000117882 */ /* 0x000fe20000000000 */
[----:B------:R-:W-:Y:S01]  /*3f50*/  UMOV UR11, 0x40004040 ;  /* 0x40004040000b7882 */ /* 0x000fe20000000000 */
[----:B-1----:R-:W-:Y:S01]  /*3f60*/  UMOV UR12, 0x0 ;  /* 0x00000000000c7882 */ /* 0x002fe20000000000 */
[----:B------:R-:W-:Y:S01]  /*3f70*/  UMOV UR13, 0x8100910 ;  /* 0x08100910000d7882 */ /* 0x000fe20000000000 */
[----:B------:R-:W-:Y:S01]  /*3f80*/  UMOV UR14, 0x0 ;  /* 0x00000000000e7882 */ /* 0x000fe20000000000 */
[----:B------:R-:W-:Y:S01]  /*3f90*/  UTCHMMA gdesc[UR40], gdesc[UR42], tmem[UR8], tmem[UR12], idesc[UR13], UPT ;  /* 0x00ff0c2a280075ea */ /* 0x000fe2000b800008 */
[----:B------:R-:W-:Y:S01]  /*3fa0*/  UTCHMMA gdesc[UR36], gdesc[UR38], tmem[UR8], tmem[UR6], idesc[UR7], UPT ;  /* 0x00ff0626240075ea */ /* 0x000fe2000b800008 */
[----:B------:R-:W-:Y:S01]  /*3fb0*/  UMOV UR15, 0x8100910 ;  /* 0x08100910000f7882 */ /* 0x000fe20000000000 */
[----:B------:R-:W-:Y:S01]  /*3fc0*/  UTCHMMA gdesc[UR32], gdesc[UR34], tmem[UR8], tmem[UR18], idesc[UR19], UPT ;  /* 0x00ff1222200075ea */ /* 0x000fe2000b800008 */
[----:B------:R-:W-:Y:S01]  /*3fd0*/  UTCHMMA gdesc[UR28], gdesc[UR30], tmem[UR8], tmem[UR14], idesc[UR15], UPT ;  /* 0x00ff0e1e1c0075ea */ /* 0x000fe2000b800008 */
[----:B------:R-:W-:Y:S01]  /*3fe0*/  UTCHMMA gdesc[UR24], gdesc[UR26], tmem[UR8], tmem[UR12], idesc[UR13], UPT ;  /* 0x00ff0c1a180075ea */ /* 0x000fe2000b800008 */
[----:B------:R1:W-:Y:S01]  /*3ff0*/  UTCHMMA gdesc[UR16], gdesc[UR20], tmem[UR8], tmem[UR6], idesc[UR7], UPT ;  /* 0x00ff0614100075ea */ /* 0x0003e2000b800008 */
[----:B------:R2:W-:Y:S01]  /*4000*/  UTCHMMA gdesc[UR4], gdesc[UR10], tmem[UR8], tmem[UR76], idesc[UR77], UPT ;  /* 0x00ff4c0a040075ea */ /* 0x0005e2000b800008 */
[----:B------:R2:W-:Y:S01]  /*4010*/  UTCBAR.MULTICAST [UR71], URZ, UR72 ;  /* 0x000000ff470073e9 */ /* 0x0005e20008000848 */
[----:B-1----:R-:W-:Y:S01]  /*4020*/  UMOV UR7, UR9 ;  /* 0x0000000900077c82 */ /* 0x002fe20008000000 */
[----:B---3--:R-:W-:Y:S05]  /*4030*/  BRA.U UP3, `(.L_x_67) ;  /* 0xfffffff903247547 */ /* 0x008fea000b83ffff */
.L_x_64:
[----:B--2---:R-:W-:Y:S02]  /*4040*/  R2UR UR4, R13 ;  /* 0x000000000d0472ca */ /* 0x004fe400000e0000 */
[----:B------:R-:W-:-:S04]  /*4050*/  ISETP.NE.AND P0, PT, R10, 0x2, PT ;  /* 0x000000020a00780c */ /* 0x000fc80003f05270 */
[----:B-1----:R-:W-:Y:S02]  /*4060*/  SEL R0, RZ, 0x1, P0 ;  /* 0x00000001ff007807 */ /* 0x002fe40000000000 */
[----:B------:R-:W-:Y:S02]  /*4070*/  SEL R10, R10, RZ, P0 ;  /* 0x000000ff0a0a7207 */ /* 0x000fe40000000000 */
[----:B------:R-:W-:-:S03]  /*4080*/  LOP3.LUT R9, R9, R0, RZ, 0x3c, !PT ;  /* 0x0000000009097212 */ /* 0x000fc600078e3cff */
[----:B------:R-:W-:Y:S02]  /*4090*/  UIADD3 UR5, UPT, UPT, UR4, 0x90, URZ ;  /* 0x0000009004057890 */ /* 0x000fe4000fffe0ff */
[----:B------:R-:W-:-:S04]  /*40a0*/  UIADD3 UR4, UPT, UPT, UR75, 0x1, URZ ;  /* 0x000000014b047890 */ /* 0x000fc8000fffe0ff */
[----:B------:R-:W-:-:S03]  /*40b0*/  UISETP.NE.AND UP0, UPT, UR4, 0x4, UPT ;  /* 0x000000040400788c */ /* 0x000fc6000bf05270 */
[----:B------:R1:W-:Y:S01]  /*40c0*/  UTCBAR [UR5], URZ ;  /* 0x000000ff050073e9 */ /* 0x0003e200080000ff */
[----:B------:R-:W-:Y:S02]  /*40d0*/  USEL UR6, URZ, 0x1, UP0 ;  /* 0x00000001ff067887 */ /* 0x000fe40008000000 */
[----:B------:R-:W-:-:S04]  /*40e0*/  USEL UR75, UR4, URZ, UP0 ;  /* 0x000000ff044b7287 */ /* 0x000fc80008000000 */
[----:B------:R-:W-:Y:S01]  /*40f0*/  LOP3.LUT R11, R11, UR6, RZ, 0x3c, !PT ;  /* 0x000000060b0b7c12 */ /* 0x000fe2000f8e3cff */
[----:B------:R-:W-:Y:S07]  /*4100*/  @P1 BRA `(.L_x_68) ;  /* 0xfffffff400681947 */ /* 0x000fee000383ffff */
[----:B------:R-:W2:Y:S01]  /*4110*/  S2UR UR8, SR_CgaCtaId ;  /* 0x00000000000879c3 */ /* 0x000ea20000008800 */
[----:B------:R-:W-:Y:S01]  /*4120*/  ELECT P0, URZ, PT ;  /* 0x0000000000ff782f */ /* 0x000fe20003800000 */
[----:B------:R-:W-:Y:S01]  /*4130*/  IMAD.MOV.U32 R0, RZ, RZ, 0x1 ;  /* 0x00000001ff007424 */ /* 0x000fe200078e00ff */
[----:B------:R-:W-:Y:S01]  /*4140*/  UIADD3 UR70, UPT, UPT, UR70, 0xb0, URZ ;  /* 0x000000b046467890 */ /* 0x000fe2000fffe0ff */
[----:B------:R-:W-:Y:S01]  /*4150*/  SHF.L.U32 R2, R11, 0x1f, RZ ;  /* 0x0000001f0b027819 */ /* 0x000fe200000006ff */
[----:B------:R-:W-:-:S03]  /*4160*/  UMOV UR4, 0x40 ;  /* 0x0000004000047882 */ /* 0x000fc60000000000 */
[----:B------:R-:W-:Y:S01]  /*4170*/  UVIRTCOUNT.DEALLOC.SMPOOL 0x80 ;  /* 0x000000800000784c */ /* 0x000fe20000000000 */
[----:B--2---:R-:W-:Y:S02]  /*4180*/  ULEA UR8, UR8, UR4, 0x18 ;  /* 0x0000000408087291 */ /* 0x004fe4000f8ec0ff */
[----:B------:R-:W-:-:S07]  /*4190*/  ULEA UR4, UR75, UR70, 0x3 ;  /* 0x000000464b047291 */ /* 0x000fce000f8e18ff */
[----:B------:R2:W-:Y:S02]  /*41a0*/  @P0 STS.U8 [UR8+0x1c], R0 ;  /* 0x00001c00ff000988 */ /* 0x0005e40008000008 */
[----:B------:R-:W3:Y:S02]  /*41b0*/  SYNCS.PHASECHK.TRANS64.TRYWAIT P0, [UR4], R2 ;  /* 0x00000002ff0075a7 */ /* 0x000ee40008001104 */
[----:B--23--:R-:W-:Y:S05]  /*41c0*/  @!P0 BRA `(.L_x_69) ;  /* 0x0000004800b48947 */ /* 0x00cfea0003800000 */
.L_x_156:
[----:B------:R-:W-:-:S04]  /*41d0*/  UIADD3 UR4, UPT, UPT, UR75, 0x1, URZ ;  /* 0x000000014b047890 */ /* 0x000fc8000fffe0ff */
[----:B------:R-:W-:-:S04]  /*41e0*/  UISETP.NE.AND UP0, UPT, UR4, 0x4, UPT ;  /* 0x000000040400788c */ /* 0x000fc8000bf05270 */
[----:B------:R-:W-:Y:S02]  /*41f0*/  USEL UR6, URZ, 0x1, UP0 ;  /* 0x00000001ff067887 */ /* 0x000fe40008000000 */
[----:B------:R-:W-:-:S04]  /*4200*/  USEL UR4, UR4, URZ, UP0 ;  /* 0x000000ff04047287 */ /* 0x000fc80008000000 */
[----:B-1----:R-:W-:Y:S01]  /*4210*/  ULEA UR5, UR4, UR70, 0x3 ;  /* 0x0000004604057291 */ /* 0x002fe2000f8e18ff */
[----:B--2---:R-:W-:-:S04]  /*4220*/  LOP3.LUT R2, R11, UR6, RZ, 0x3c, !PT ;  /* 0x000000060b027c12 */ /* 0x004fc8000f8e3cff */
[----:B------:R-:W-:-:S04]  /*4230*/  SHF.L.U32 R3, R2, 0x1f, RZ ;  /* 0x0000001f02037819 */ /* 0x000fc800000006ff */
[----:B------:R-:W1:Y:S02]  /*4240*/  SYNCS.PHASECHK.TRANS64.TRYWAIT P0, [UR5], R3 ;  /* 0x00000003ff0075a7 */ /* 0x000e640008001105 */
[----:B-1----:R-:W-:Y:S05]  /*4250*/  @!P0 BRA `(.L_x_70) ;  /* 0x0000004800a88947 */ /* 0x002fea0003800000 */
.L_x_158:
[----:B------:R-:W-:-:S04]  /*4260*/  UIADD3 UR4, UPT, UPT, UR4, 0x1, URZ ;  /* 0x0000000104047890 */ /* 0x000fc8000fffe0ff */
[----:B------:R-:W-:-:S04]  /*4270*/  UISETP.NE.AND UP0, UPT, UR4, 0x4, UPT ;  /* 0x000000040400788c */ /* 0x000fc8000bf05270 */
[----:B------:R-:W-:Y:S02]  /*4280*/  USEL UR6, URZ, 0x1, UP0 ;  /* 0x00000001ff067887 */ /* 0x000fe40008000000 */
[----:B------:R-:W-:-:S04]  /*4290*/  USEL UR4, UR4, URZ, UP0 ;  /* 0x000000ff04047287 */ /* 0x000fc80008000000 */
[----:B------:R-:W-:Y:S01]  /*42a0*/  ULEA UR5, UR4, UR70, 0x3 ;  /* 0x0000004604057291 */ /* 0x000fe2000f8e18ff */
[----:B------:R-:W-:-:S04]  /*42b0*/  LOP3.LUT R2, R2, UR6, RZ, 0x3c, !PT ;  /* 0x0000000602027c12 */ /* 0x000fc8000f8e3cff */
[----:B-1----:R-:W-:-:S04]  /*42c0*/  SHF.L.U32 R3, R2, 0x1f, RZ ;  /* 0x0000001f02037819 */ /* 0x002fc800000006ff */
[----:B------:R-:W1:Y:S02]  /*42d0*/  SYNCS.PHASECHK.TRANS64.TRYWAIT P0, [UR5], R3 ;  /* 0x00000003ff0075a7 */ /* 0x000e640008001105 */
[----:B-1----:R-:W-:Y:S05]  /*42e0*/  @!P0 BRA `(.L_x_71) ;  /* 0x00000048009c8947 */ /* 0x002fea0003800000 */
.L_x_160:
[----:B------:R-:W-:-:S04]  /*42f0*/  UIADD3 UR4, UPT, UPT, UR4, 0x1, URZ ;  /* 0x0000000104047890 */ /* 0x000fc8000fffe0ff */
[----:B------:R-:W-:-:S04]  /*4300*/  UISETP.NE.AND UP0, UPT, UR4, 0x4, UPT ;  /* 0x000000040400788c */ /* 0x000fc8000bf05270 */
[----:B------:R-:W-:Y:S02]  /*4310*/  USEL UR5, URZ, 0x1, UP0 ;  /* 0x00000001ff057887 */ /* 0x000fe40008000000 */
[----:B------:R-:W-:-:S04]  /*4320*/  USEL UR4, UR4, URZ, UP0 ;  /* 0x000000ff04047287 */ /* 0x000fc80008000000 */
[----:B------:R-:W-:Y:S01]  /*4330*/  ULEA UR4, UR4, UR70, 0x3 ;  /* 0x0000004604047291 */ /* 0x000fe2000f8e18ff */
[----:B------:R-:W-:-:S04]  /*4340*/  LOP3.LUT R2, R2, UR5, RZ, 0x3c, !PT ;  /* 0x0000000502027c12 */ /* 0x000fc8000f8e3cff */
[----:B------:R-:W-:-:S04]  /*4350*/  SHF.L.U32 R2, R2, 0x1f, RZ ;  /* 0x0000001f02027819 */ /* 0x000fc800000006ff */
[----:B------:R-:W2:Y:S02]  /*4360*/  SYNCS.PHASECHK.TRANS64.TRYWAIT P0, [UR4], R2 ;  /* 0x00000002ff0075a7 */ /* 0x000ea40008001104 */
[----:B--2---:R-:W-:Y:S05]  /*4370*/  @!P0 BRA `(.L_x_72) ;  /* 0x0000004800908947 */ /* 0x004fea0003800000 */
.L_x_162:
[----:B------:R-:W-:Y:S01]  /*4380*/  NOP ;  /* 0x0000000000007918 */ /* 0x000fe20000000000 */
[----:B-1----:R-:W1:Y:S01]  /*4390*/  LDS R0, [UR8+0x14] ;  /* 0x00001408ff007984 */ /* 0x002e620008000800 */
[----:B------:R-:W-:Y:S01]  /*43a0*/  R2UR UR4, R15 ;  /* 0x000000000f0472ca */ /* 0x000fe200000e0000 */
[----:B------:R-:W-:Y:S01]  /*43b0*/  UMOV UR5, 0xffff ;  /* 0x0000ffff00057882 */ /* 0x000fe20000000000 */
[----:B------:R-:W-:-:S11]  /*43c0*/  UMOV UR6, 0x1 ;  /* 0x0000000100067882 */ /* 0x000fd60000000000 */
[----:B------:R-:W-:-:S04]  /*43d0*/  ULOP3.LUT UR4, UR4, 0xffff, URZ, 0xc0, !UPT ;  /* 0x0000ffff04047892 */ /* 0x000fc8000f8ec0ff */
[----:B------:R-:W-:-:S04]  /*43e0*/  USHF.R.U32.HI UR4, URZ, 0x5, UR4 ;  /* 0x00000005ff047899 */ /* 0x000fc80008011604 */
[----:B------:R-:W-:Y:S02]  /*43f0*/  USHF.L.U32 UR5, UR5, UR4, URZ ;  /* 0x0000000405057299 */ /* 0x000fe400080006ff */
[----:B------:R-:W-:-:S04]  /*4400*/  USHF.L.U32 UR4, UR6, UR4, URZ ;  /* 0x0000000406047299 */ /* 0x000fc800080006ff */
[----:B-1----:R-:W-:-:S04]  /*4410*/  LOP3.LUT R0, R0, UR5, RZ, 0xc0, !PT ;  /* 0x0000000500007c12 */ /* 0x002fc8000f8ec0ff */
[----:B------:R-:W-:-:S13]  /*4420*/  ISETP.NE.AND P0, PT, R0, UR5, PT ;  /* 0x0000000500007c0c */ /* 0x000fda000bf05270 */
[----:B------:R-:W-:Y:S05]  /*4430*/  @P0 BRA `(.L_x_73) ;  /* 0x0000000000580947 */ /* 0x000fea0003800000 */
[----:B------:R-:W1:Y:S02]  /*4440*/  LDS R0, [UR8+0x18] ;  /* 0x00001808ff007984 */ /* 0x000e640008000800 */
[----:B-1----:R-:W-:-:S04]  /*4450*/  LOP3.LUT R0, R0, UR4, RZ, 0xc0, !PT ;  /* 0x0000000400007c12 */ /* 0x002fc8000f8ec0ff */
[----:B------:R-:W-:-:S13]  /*4460*/  ISETP.NE.AND P0, PT, R0, UR4, PT ;  /* 0x0000000400007c0c */ /* 0x000fda000bf05270 */
[----:B------:R-:W-:Y:S05]  /*4470*/  @P0 BRA `(.L_x_74) ;  /* 0x00000000003c0947 */ /* 0x000fea0003800000 */
[----:B------:R-:W1:Y:S01]  /*4480*/  S2R R2, SR_LANEID ;  /* 0x0000000000027919 */ /* 0x000e620000000000 */
[----:B------:R-:W-:-:S06]  /*4490*/  ULOP3.LUT UR5, URZ, UR5, URZ, 0x33, !UPT ;  /* 0x00000005ff057292 */ /* 0x000fcc000f8e33ff */
[----:B------:R-:W-:-:S04]  /*44a0*/  IMAD.U32 R0, RZ, RZ, UR5 ;  /* 0x00000005ff007e24 */ /* 0x000fc8000f8e00ff */
[----:B------:R2:W3:Y:S02]  /*44b0*/  REDUX UR7, R0 ;  /* 0x00000000000773c4 */ /* 0x0004e40000000000 */
[----:B------:R4:W-:Y:S01]  /*44c0*/  UTCATOMSWS.AND URZ, UR5 ;  /* 0x0000000500ff79e3 */ /* 0x0009e20008000000 */
[----:B--2---:R-:W-:Y:S01]  /*44d0*/  LOP3.LUT R0, RZ, UR4, RZ, 0x33, !PT ;  /* 0x00000004ff007c12 */ /* 0x004fe2000f8e33ff */
[----:B------:R-:W-:Y:S02]  /*44e0*/  VOTEU.ANY UR4, UPT, PT ;  /* 0x0000000000047886 */ /* 0x000fe400038e0100 */
[----:B------:R-:W-:Y:S02]  /*44f0*/  UFLO.U32 UR4, UR4 ;  /* 0x00000004000472bd */ /* 0x000fe400080e0000 */
[----:B------:R-:W2:Y:S04]  /*4500*/  REDUX UR6, R0 ;  /* 0x00000000000673c4 */ /* 0x000ea80000000000 */
[----:B-1----:R-:W-:-:S02]  /*4510*/  ISETP.EQ.U32.AND P0, PT, R2, UR4, PT ;  /* 0x0000000402007c0c */ /* 0x002fc4000bf02070 */
[----:B---3--:R-:W-:-:S11]  /*4520*/  MOV R2, UR7 ;  /* 0x0000000700027c02 */ /* 0x008fd60008000f00 */
[----:B------:R4:W-:Y:S01]  /*4530*/  @P0 ATOMS.AND RZ, [UR8+0x14], R2 ;  /* 0x00001402ffff098c */ /* 0x0009e2000a800008 */
[----:B--2---:R-:W-:-:S05]  /*4540*/  IMAD.U32 R0, RZ, RZ, UR6 ;  /* 0x00000006ff007e24 */ /* 0x004fca000f8e00ff */
[----:B------:R4:W-:Y:S01]  /*4550*/  @P0 ATOMS.AND RZ, [UR8+0x18], R0 ;  /* 0x00001800ffff098c */ /* 0x0009e2000a800008 */
[----:B------:R-:W-:Y:S05]  /*4560*/  BRA `(.L_x_75) ;  /* 0x0000000000147947 */ /* 0x000fea0003800000 */
.L_x_74:
[----:B------:R-:W-:Y:S02]  /*4570*/  MOV R2, 0x4590 ;  /* 0x0000459000027802 */ /* 0x000fe40000000f00 */
[----:B-----5:R-:W-:Y:S05]  /*4580*/  CALL.REL.NOINC `($__internal_0_$__cuda_sm10x_tcgen05_guardrail_trap_col_being_dealloced_not_returned_by_alloc) ;  /* 0x0000004c00747944 */ /* 0x020fea0003c00000 */
[----:B------:R-:W-:Y:S05]  /*4590*/  BRA `(.L_x_75) ;  /* 0x0000000000087947 */ /* 0x000fea0003800000 */
.L_x_73:
[----:B------:R-:W-:Y:S02]  /*45a0*/  MOV R2, 0x45c0 ;  /* 0x000045c000027802 */ /* 0x000fe40000000f00 */
[----:B-----5:R-:W-:Y:S05]  /*45b0*/  CALL.REL.NOINC `($__internal_2_$__cuda_sm10x_tcgen05_guardrail_trap_unallocated_columns_being_dealloced) ;  /* 0x0000004c00807944 */ /* 0x020fea0003c00000 */
.L_x_75:
[----:B------:R-:W-:Y:S01]  /*45c0*/  NOP ;  /* 0x0000000000007918 */ /* 0x000fe20000000000 */
[----:B----4-:R-:W-:Y:S05]  /*45d0*/  EXIT ;  /* 0x000000000000794d */ /* 0x010fea0003800000 */
.L_x_57:
[----:B------:R-:W-:-:S09]  /*45e0*/  UISETP.NE.OR UP0, UPT, UR17, 0x3, !UP3 ;  /* 0x000000031100788c */ /* 0x000fd2000df05670 */
[----:B------:R-:W-:Y:S05]  /*45f0*/  BRA.U UP0, `(.L_x_76) ;  /* 0x00000011005c7547 */ /* 0x000fea000b800000 */
[----:B------:R-:W1:Y:S01]  /*4600*/  LDCU UR31, c[0x0][0x370] ;  /* 0x00006e00ff1f77ac */ /* 0x000e620008000800 */
[----:B------:R-:W2:Y:S01]  /*4610*/  LDC.64 R16, c[0x0][0x348] ;  /* 0x0000d200ff107b82 */ /* 0x000ea20000000a00 */
[----:B------:R-:W-:Y:S02]  /*4620*/  HFMA2 R13, -RZ, RZ, 0, 0 ;  /* 0x00000000ff0d7431 */ /* 0x000fe400000001ff */
[----:B------:R-:W-:Y:S01]  /*4630*/  IMAD.MOV.U32 R15, RZ, RZ, 0x1 ;  /* 0x00000001ff0f7424 */ /* 0x000fe200078e00ff */
[----:B------:R-:W1:Y:S01]  /*4640*/  LDCU.128 UR40, c[0x0][0xb10] ;  /* 0x00016200ff2877ac */ /* 0x000e620008000c00 */
[----:B------:R-:W-:Y:S01]  /*4650*/  IMAD.MOV.U32 R14, RZ, RZ, RZ ;  /* 0x000000ffff0e7224 */ /* 0x000fe200078e00ff */
[----:B------:R-:W-:Y:S01]  /*4660*/  MOV R7, 0x2000 ;  /* 0x0000200000077802 */ /* 0x000fe20000000f00 */
[----:B------:R-:W3:Y:S01]  /*4670*/  LDCU UR30, c[0x0][0x374] ;  /* 0x00006e80ff1e77ac */ /* 0x000ee20008000800 */
[----:B------:R-:W4:Y:S01]  /*4680*/  LDC.64 R2, c[0x0][0x888] ;  /* 0x00022200ff027b82 */ /* 0x000f220000000a00 */
[----:B------:R-:W3:Y:S01]  /*4690*/  LDCU UR15, c[0x0][0xb0c] ;  /* 0x00016180ff0f77ac */ /* 0x000ee20008000800 */
[----:B------:R-:W2:Y:S06]  /*46a0*/  LDCU UR46, c[0x0][0xb20] ;  /* 0x00016400ff2e77ac */ /* 0x000eac0008000800 */
[----:B------:R-:W4:Y:S01]  /*46b0*/  LDC.64 R4, c[0x0][0x890] ;  /* 0x00022400ff047b82 */ /* 0x000f220000000a00 */
[----:B------:R-:W2:Y:S01]  /*46c0*/  LDCU UR4, c[0x0][0xb30] ;  /* 0x00016600ff0477ac */ /* 0x000ea20008000800 */
[----:B------:R-:W-:Y:S01]  /*46d0*/  UMOV UR21, 0x400 ;  /* 0x0000040000157882 */ /* 0x000fe20000000000 */
[----:B-1----:R-:W-:-:S02]  /*46e0*/  UIMAD.WIDE.U32 UR6, UR31, UR40, URZ ;  /* 0x000000281f0672a5 */ /* 0x002fc4000f8e00ff */
[----:B---3--:R-:W-:Y:S02]  /*46f0*/  UIMAD.WIDE.U32 UR8, UR30, UR43, URZ ;  /* 0x0000002b1e0872a5 */ /* 0x008fe4000f8e00ff */
[----:B------:R-:W-:Y:S02]  /*4700*/  ULEA UR21, UR54, UR21, 0x18 ;  /* 0x0000001536157291 */ /* 0x000fe4000f8ec0ff */
[----:B------:R-:W-:Y:S02]  /*4710*/  UPLOP3.LUT UP3, UPT, UPT, UPT, UPT, 0x40, 0x4 ;  /* 0x000000000004789c */ /* 0x000fe40003f6e870 */
[----:B------:R-:W-:Y:S01]  /*4720*/  UIADD3 UR37, UPT, UPT, UR21, 0x38, URZ ;  /* 0x0000003815257890 */ /* 0x000fe2000fffe0ff */
[----:B------:R-:W-:Y:S01]  /*4730*/  UMOV UR6, UR7 ;  /* 0x0000000700067c82 */ /* 0x000fe20008000000 */
[----:B------:R-:W-:Y:S01]  /*4740*/  UMOV UR38, UR9 ;  /* 0x0000000900267c82 */ /* 0x000fe20008000000 */
[----:B------:R-:W-:Y:S02]  /*4750*/  UISETP.GE.AND UP0, UPT, UR39, 0x1, UPT ;  /* 0x000000012700788c */ /* 0x000fe4000bf06270 */
[----:B------:R-:W-:Y:S01]  /*4760*/  UISETP.NE.AND UP4, UPT, UR39, 0x1, UPT ;  /* 0x000000012700788c */ /* 0x000fe2000bf85270 */
[----:B------:R-:W1:Y:S01]  /*4770*/  LDCU.64 UR22, c[0x0][0xb28] ;  /* 0x00016500ff1677ac */ /* 0x000e620008000a00 */
[----:B------:R-:W-:-:S02]  /*4780*/  UISETP.NE.AND UP6, UPT, UR15, 0x1, UPT ;  /* 0x000000010f00788c */ /* 0x000fc4000bfc5270 */
[----:B------:R-:W-:Y:S02]  /*4790*/  UISETP.NE.AND UP5, UPT, UR42, 0x1, UPT ;  /* 0x000000012a00788c */ /* 0x000fe4000bfa5270 */
[----:B------:R-:W-:Y:S02]  /*47a0*/  UIADD3 UR33, UPT, UPT, UR21, 0x20, URZ ;  /* 0x0000002015217890 */ /* 0x000fe4000fffe0ff */
[----:B------:R-:W-:Y:S02]  /*47b0*/  UIADD3 UR25, UPT, UPT, UR21, 0x28, URZ ;  /* 0x0000002815197890 */ /* 0x000fe4000fffe0ff */
[----:B------:R-:W-:Y:S02]  /*47c0*/  UIADD3 UR17, UPT, UPT, UR21, 0x30, URZ ;  /* 0x0000003015117890 */ /* 0x000fe4000fffe0ff */
[----:B------:R-:W-:Y:S02]  /*47d0*/  UPRMT UR37, UR54, 0x654, UR37 ;  /* 0x0000065436257896 */ /* 0x000fe40008000025 */
[----:B------:R-:W-:-:S02]  /*47e0*/  USHF.R.U32.HI UR44, URZ, UR41, UR6 ;  /* 0x00000029ff2c7299 */ /* 0x000fc40008011606 */
[----:B--2---:R-:W-:Y:S02]  /*47f0*/  USHF.R.U32.HI UR38, URZ, UR46, UR38 ;  /* 0x0000002eff267299 */ /* 0x004fe40008011626 */
[----:B------:R-:W-:-:S11]  /*4800*/  UISETP.NE.AND UP2, UPT, UR4, 0x1, UPT ;  /* 0x000000010400788c */ /* 0x000fd6000bf45270 */
.L_x_87:
[C---:B------:R-:W-:Y:S02]  /*4810*/  LEA R12, R14.reuse, UR21, 0x3 ;  /* 0x000000150e0c7c11 */ /* 0x040fe4000f8e18ff */
[----:B------:R-:W-:Y:S02]  /*4820*/  SHF.L.U32 R0, R13, 0x1f, RZ ;  /* 0x0000001f0d007819 */ /* 0x000fe400000006ff */
[----:B------:R-:W-:Y:S02]  /*4830*/  LEA R8, R14, UR21, 0x4 ;  /* 0x000000150e087c11 */ /* 0x000fe4000f8e20ff */
[----:B--2---:R-:W2:Y:S02]  /*4840*/  SYNCS.PHASECHK.TRANS64.TRYWAIT P0, [R12+URZ+0x70], R0 ;  /* 0x000070000c0075a7 */ /* 0x004ea400080011ff */
[----:B--2---:R-:W-:Y:S05]  /*4850*/  @!P0 BRA `(.L_x_77) ;  /* 0x0000004400708947 */ /* 0x004fea0003800000 */
.L_x_163:
[----:B------:R-:W3:Y:S01]  /*4860*/  LDS.128 R8, [R8+0x100] ;  /* 0x0001000008087984 */ /* 0x000ee20000000c00 */
[----:B------:R-:W-:Y:S01]  /*4870*/  UISETP.GE.AND UP0, UPT, UR39, 0x1, UPT ;  /* 0x000000012700788c */ /* 0x000fe2000bf06270 */
[----:B------:R-:W-:Y:S01]  /*4880*/  @!PT LDS RZ, [RZ] ;  /* 0x00000000fffff984 */ /* 0x000fe20000000800 */
[----:B------:R-:W-:Y:S01]  /*4890*/  @!PT LDS RZ, [RZ] ;  /* 0x00000000fffff984 */ /* 0x000fe20000000800 */
[----:B------:R-:W-:Y:S01]  /*48a0*/  @!PT LDS RZ, [RZ] ;  /* 0x00000000fffff984 */ /* 0x000fe20000000800 */
[----:B------:R-:W-:Y:S01]  /*48b0*/  @!PT LDS RZ, [RZ] ;  /* 0x00000000fffff984 */ /* 0x000fe20000000800 */
[----:B------:R1:W-:Y:S06]  /*48c0*/  MEMBAR.ALL.CTA ;  /* 0x0000000000007992 */ /* 0x0003ec0000008000 */
[----:B-1----:R-:W1:Y:S01]  /*48d0*/  FENCE.VIEW.ASYNC.S ;  /* 0x00000000000073c6 */ /* 0x002e620000000000 */
[----:B---3--:R-:W-:Y:S11]  /*48e0*/  LOP3.LUT P0, RZ, R10, 0x1, RZ, 0xc0, !PT ;  /* 0x000000010aff7812 */ /* 0x008ff6000780c0ff */
[----:B------:R-:W-:Y:S02]  /*48f0*/  @!UPT UIADD3 URZ, UPT, UPT, URZ, URZ, URZ ;  /* 0x000000fffffff290 */ /* 0x000fe4000fffe0ff */
[----:B-1----:R-:W-:Y:S01]  /*4900*/  VOTEU.ANY UP1, P0 ;  /* 0x0000000000ff7886 */ /* 0x002fe20000020100 */
[----:B------:R-:W-:Y:S11]  /*4910*/  PLOP3.LUT P0, PT, PT, PT, UP1, 0x80, 0x8 ;  /* 0x000000000008781c */ /* 0x000ff60003f0f018 */
[----:B------:R-:W-:Y:S02]  /*4920*/  @!UPT UIADD3 URZ, UPT, UPT, URZ, URZ, URZ ;  /* 0x000000fffffff290 */ /* 0x000fe4000fffe0ff */
[----:B--2---:R-:W-:Y:S02]  /*4930*/  @P0 SHF.R.U32.HI R0, RZ, 0x10, R9 ;  /* 0x00000010ff000819 */ /* 0x004fe40000011609 */
[----:B------:R-:W-:Y:S02]  /*4940*/  @P0 MOV R6, R8 ;  /* 0x0000000800060202 */ /* 0x000fe40000000f00 */
[----:B------:R-:W-:Y:S01]  /*4950*/  @P0 R2UR UR4, R0 ;  /* 0x00000000000402ca */ /* 0x000fe200000e0000 */
[----:B------:R-:W-:Y:S01]  /*4960*/  VIADD R0, R12, 0x80 ;  /* 0x000000800c007836 */ /* 0x000fe20000000000 */
[----:B------:R-:W-:Y:S02]  /*4970*/  @P0 LOP3.LUT R8, R9, 0xffff, RZ, 0xc0, !PT ;  /* 0x0000ffff09080812 */ /* 0x000fe400078ec0ff */
[----:B------:R-:W-:Y:S02]  /*4980*/  @P0 R2UR UR6, R6 ;  /* 0x00000000060602ca */ /* 0x000fe400000e0000 */
[----:B------:R-:W-:Y:S02]  /*4990*/  PRMT R0, RZ, 0x654, R0 ;  /* 0x00000654ff007816 */ /* 0x000fe40000000000 */
[----:B------:R-:W-:Y:S02]  /*49a0*/  @P0 R2UR UR5, R8 ;  /* 0x00000000080502ca */ /* 0x000fe400000e0000 */
[----:B------:R1:W-:Y:S03]  /*49b0*/  SYNCS.ARRIVE.TRANS64.RED.A1T0 RZ, [R0+URZ], RZ ;  /* 0x000000ff00ff79a7 */ /* 0x0003e600081004ff */
[----:B------:R-:W-:Y:S04]  /*49c0*/  @UP1 UMOV UR29, UR4 ;  /* 0x00000004001d1c82 */ /* 0x000fe80008000000 */
[----:B------:R-:W-:Y:S04]  /*49d0*/  @UP1 UMOV UR14, UR6 ;  /* 0x00000006000e1c82 */ /* 0x000fe80008000000 */
[----:B------:R-:W-:Y:S01]  /*49e0*/  @UP1 UMOV UR13, UR5 ;  /* 0x00000005000d1c82 */ /* 0x000fe20008000000 */
[----:B------:R-:W-:Y:S05]  /*49f0*/  BRA.U !UP0, `(.L_x_78) ;  /* 0x0000000108a47547 */ /* 0x000fea000b800000 */
[----:B------:R-:W-:Y:S02]  /*4a00*/  UIMAD.WIDE.U32 UR18, UR13, UR43, URZ ;  /* 0x0000002b0d1272a5 */ /* 0x000fe4000f8e00ff */
[----:B------:R-:W-:Y:S02]  /*4a10*/  UIMAD.WIDE.U32 UR26, UR14, UR40, URZ ;  /* 0x000000280e1a72a5 */ /* 0x000fe4000f8e00ff */
[----:B------:R-:W-:Y:S02]  /*4a20*/  USEL UR4, UR30, UR38, !UP5 ;  /* 0x000000261e047287 */ /* 0x000fe4000e800000 */
[----:B------:R-:W-:Y:S02]  /*4a30*/  USEL UR7, UR31, UR44, !UP6 ;  /* 0x0000002c1f077287 */ /* 0x000fe4000f000000 */
[----:B------:R-:W-:Y:S02]  /*4a40*/  UIMAD.WIDE.U32 UR8, UR4, UR22, URZ ;  /* 0x00000016040872a5 */ /* 0x000fe4000f8e00ff */
[----:B------:R-:W-:Y:S01]  /*4a50*/  UIMAD.WIDE.U32 UR10, UR7, UR22, URZ ;  /* 0x00000016070a72a5 */ /* 0x000fe2000f8e00ff */
[----:B------:R-:W-:Y:S02]  /*4a60*/  UMOV UR5, UR19 ;  /* 0x0000001300057c82 */ /* 0x000fe40008000000 */
[----:B------:R-:W-:Y:S03]  /*4a70*/  USHF.R.U32.HI UR6, URZ, UR46, UR5 ;  /* 0x0000002eff067299 */ /* 0x000fe60008011605 */
[----:B------:R-:W-:Y:S01]  /*4a80*/  UMOV UR5, UR27 ;  /* 0x0000001b00057c82 */ /* 0x000fe20008000000 */
[----:B------:R-:W-:Y:S02]  /*4a90*/  USEL UR6, UR13, UR6, !UP5 ;  /* 0x000000060d067287 */ /* 0x000fe4000e800000 */
[----:B------:R-:W-:Y:S03]  /*4aa0*/  USHF.R.U32.HI UR12, URZ, UR41, UR5 ;  /* 0x00000029ff0c7299 */ /* 0x000fe60008011605 */
[----:B------:R-:W-:Y:S02]  /*4ab0*/  UMOV UR5, UR9 ;  /* 0x0000000900057c82 */ /* 0x000fe40008000000 */
[----:B------:R-:W-:Y:S03]  /*4ac0*/  @UP4 USHF.R.U32.HI UR4, URZ, UR23, UR5 ;  /* 0x00000017ff044299 */ /* 0x000fe60008011605 */
[----:B------:R-:W-:Y:S01]  /*4ad0*/  UMOV UR5, UR11 ;  /* 0x0000000b00057c82 */ /* 0x000fe20008000000 */
[----:B------:R-:W-:Y:S02]  /*4ae0*/  UIMAD UR4, UR39, UR4, URZ ;  /* 0x00000004270472a4 */ /* 0x000fe4000f8e02ff */
[----:B------:R-:W-:Y:S02]  /*4af0*/  @UP4 USHF.R.U32.HI UR7, URZ, UR23, UR5 ;  /* 0x00000017ff074299 */ /* 0x000fe40008011605 */
[----:B------:R-:W-:Y:S02]  /*4b00*/  UIMAD.WIDE.U32 UR10, UR6, UR22, URZ ;  /* 0x00000016060a72a5 */ /* 0x000fe4000f8e00ff */
[----:B------:R-:W-:Y:S02]  /*4b10*/  USEL UR5, UR14, UR12, !UP6 ;  /* 0x0000000c0e057287 */ /* 0x000fe4000f000000 */
[----:B------:R-:W-:Y:S02]  /*4b20*/  UIMAD UR8, UR39, UR7, URZ ;  /* 0x00000007270872a4 */ /* 0x000fe4000f8e02ff */
[----:B------:R-:W-:Y:S03]  /*4b30*/  UISETP.GE.AND UP0, UPT, UR6, UR4, UPT ;  /* 0x000000040600728c */ /* 0x000fe6000bf06270 */
[----:B------:R-:W-:Y:S01]  /*4b40*/  UMOV UR4, UR11 ;  /* 0x0000000b00047c82 */ /* 0x000fe20008000000 */
[----:B------:R-:W-:Y:S02]  /*4b50*/  UISETP.GE.OR UP0, UPT, UR5, UR8, UP0 ;  /* 0x000000080500728c */ /* 0x000fe40008706670 */
[----:B------:R-:W-:Y:S02]  /*4b60*/  USHF.R.U32.HI UR4, URZ, UR23, UR4 ;  /* 0x00000017ff047299 */ /* 0x000fe40008011604 */
[----:B------:R-:W-:Y:S02]  /*4b70*/  UIMAD.WIDE.U32 UR8, UR5, UR22, URZ ;  /* 0x00000016050872a5 */ /* 0x000fe4000f8e00ff */
[----:B------:R-:W-:Y:S04]  /*4b80*/  USEL UR10, UR6, UR4, !UP4 ;  /* 0x00000004060a7287 */ /* 0x000fe8000e000000 */
[----:B------:R-:W-:Y:S01]  /*4b90*/  UIADD3 UR11, UPT, UPT, -UR10, URZ, URZ ;  /* 0x000000ff0a0b7290 */ /* 0x000fe2000fffe1ff */
[----:B------:R-:W-:Y:S02]  /*4ba0*/  @!UP0 UMOV UR4, UR9 ;  /* 0x0000000900048c82 */ /* 0x000fe40008000000 */
[----:B------:R-:W-:Y:S02]  /*4bb0*/  @!UP0 USHF.R.U32.HI UR4, URZ, UR23, UR4 ;  /* 0x00000017ff048299 */ /* 0x000fe40008011604 */
[----:B------:R-:W-:Y:S02]  /*4bc0*/  UIMAD UR8, UR39, UR11, UR6 ;  /* 0x0000000b270872a4 */ /* 0x000fe4000f8e0206 */
[----:B------:R-:W-:Y:S04]  /*4bd0*/  @!UP0 USEL UR4, UR5, UR4, !UP4 ;  /* 0x0000000405048287 */ /* 0x000fe8000e000000 */
[----:B------:R-:W-:Y:S02]  /*4be0*/  @!UP0 UIMAD UR8, UR7, UR8, UR4 ;  /* 0x00000008070882a4 */ /* 0x000fe4000f8e0204 */
[----:B------:R-:W-:Y:S02]  /*4bf0*/  @!UP0 UIADD3 UR9, UPT, UPT, UR10, -UR4, URZ ;  /* 0x800000040a098290 */ /* 0x000fe4000fffe0ff */
[----:B------:R-:W-:Y:S02]  /*4c00*/  UIADD3 UR4, UPT, UPT, -UR5, URZ, URZ ;  /* 0x000000ff05047290 */ /* 0x000fe4000fffe1ff */
[----:B------:R-:W-:Y:S02]  /*4c10*/  UIADD3 UR7, UPT, UPT, -UR6, URZ, URZ ;  /* 0x000000ff06077290 */ /* 0x000fe4000fffe1ff */
[----:B------:R-:W-:Y:S02]  /*4c20*/  @!UP0 UIMAD UR6, UR9, UR39, UR5 ;  /* 0x00000027090682a4 */ /* 0x000fe4000f8e0205 */
[----:B------:R-:W-:Y:S02]  /*4c30*/  UIMAD UR14, UR15, UR4, UR14 ;  /* 0x000000040f0e72a4 */ /* 0x000fe4000f8e020e */
[----:B------:R-:W-:Y:S01]  /*4c40*/  UIMAD UR13, UR42, UR7, UR13 ;  /* 0x000000072a0d72a4 */ /* 0x000fe2000f8e020d */
[----:B------:R-:W-:Y:S02]  /*4c50*/  @!UP0 UMOV UR5, UR8 ;  /* 0x0000000800058c82 */ /* 0x000fe40008000000 */
[----:B------:R-:W-:Y:S02]  /*4c60*/  UIMAD UR14, UR5, UR15, UR14 ;  /* 0x0000000f050e72a4 */ /* 0x000fe4000f8e020e */
[----:B------:R-:W-:Y:S11]  /*4c70*/  UIMAD UR13, UR6, UR42, UR13 ;  /* 0x0000002a060d72a4 */ /* 0x000ff6000f8e020d */
[----:B------:R-:W-:Y:S01]  /*4c80*/  @!UPT UIADD3 URZ, UPT, UPT, URZ, URZ, URZ ;  /* 0x000000fffffff290 */ /* 0x000fe2000fffe0ff */
.L_x_78:
[----:B------:R-:W2:Y:S01]  /*4c90*/  @!UP2 LDCU.128 UR8, c[0x0][0xb10] ;  /* 0x00016200ff08a7ac */ /* 0x000ea20008000c00 */
[C---:B----4-:R-:W-:Y:S02]  /*4ca0*/  ISETP.NE.U32.AND P1, PT, R4.reuse, RZ, PT ;  /* 0x000000ff0400720c */ /* 0x050fe40003f25070 */
[----:B------:R-:W-:Y:S02]  /*4cb0*/  ISETP.NE.U32.AND P0, PT, R4, RZ, PT ;  /* 0x000000ff0400720c */ /* 0x000fe40003f05070 */
[C---:B------:R-:W-:Y:S02]  /*4cc0*/  ISETP.NE.AND.EX P1, PT, R5.reuse, RZ, PT, P1 ;  /* 0x000000ff0500720c */ /* 0x040fe40003f25310 */
[----:B------:R-:W-:Y:S01]  /*4cd0*/  ISETP.NE.AND.EX P0, PT, R5, RZ, PT, P0 ;  /* 0x000000ff0500720c */ /* 0x000fe20003f05300 */
[----:B------:R-:W3:Y:S01]  /*4ce0*/  @!UP2 LDCU UR5, c[0x0][0xb0c] ;  /* 0x00016180ff05a7ac */ /* 0x000ee20008000800 */
[----:B------:R-:W-:Y:S01]  /*4cf0*/  SHF.L.U32 R9, R15, 0x1f, RZ ;  /* 0x0000001f0f097819 */ /* 0x000fe200000006ff */
[----:B------:R-:W-:Y:S02]  /*4d00*/  USHF.L.U32 UR35, UR16, 0x7, URZ ;  /* 0x0000000710237899 */ /* 0x000fe400080006ff */
[----:B------:R-:W-:Y:S02]  /*4d10*/  USHF.L.U32 UR34, UR20, 0x6, URZ ;  /* 0x0000000614227899 */ /* 0x000fe400080006ff */
[----:B--2---:R-:W-:Y:S07]  /*4d20*/  UIMAD.WIDE.U32 UR6, UR14, UR8, URZ ;  /* 0x000000080e0672a5 */ /* 0x004fee000f8e00ff */
[----:B------:R-:W-:Y:S01]  /*4d30*/  @!UP2 UMOV UR4, UR7 ;  /* 0x000000070004ac82 */ /* 0x000fe20008000000 */
[----:B---3--:R-:W-:Y:S02]  /*4d40*/  @!UP2 UISETP.NE.AND UP0, UPT, UR5, 0x1, UPT ;  /* 0x000000010500a88c */ /* 0x008fe4000bf05270 */
[----:B------:R-:W-:Y:S02]  /*4d50*/  @!UP2 USHF.R.U32.HI UR4, URZ, UR9, UR4 ;  /* 0x00000009ff04a299 */ /* 0x000fe40008011604 */
[----:B------:R-:W-:Y:S02]  /*4d60*/  UIMAD.WIDE.U32 UR6, UR13, UR11, URZ ;  /* 0x0000000b0d0672a5 */ /* 0x000fe4000f8e00ff */
[----:B------:R-:W-:Y:S02]  /*4d70*/  @!UP2 USEL UR8, UR14, UR4, !UP0 ;  /* 0x000000040e08a287 */ /* 0x000fe4000c000000 */
[----:B------:R-:W-:Y:S03]  /*4d80*/  @!UP2 UISETP.NE.AND UP0, UPT, UR10, 0x1, UPT ;  /* 0x000000010a00a88c */ /* 0x000fe6000bf05270 */
[----:B------:R-:W-:Y:S02]  /*4d90*/  @!UP2 UMOV UR6, UR7 ;  /* 0x000000070006ac82 */ /* 0x000fe40008000000 */
[----:B------:R-:W2:Y:S02]  /*4da0*/  @!UP2 LDCU UR4, c[0x0][0xb20] ;  /* 0x00016400ff04a7ac */ /* 0x000ea40008000800 */
[----:B--2---:R-:W-:Y:S04]  /*4db0*/  @!UP2 USHF.R.U32.HI UR6, URZ, UR4, UR6 ;  /* 0x00000004ff06a299 */ /* 0x004fe80008011606 */
[----:B------:R-:W-:Y:S04]  /*4dc0*/  @!UP2 USEL UR6, UR13, UR6, !UP0 ;  /* 0x000000060d06a287 */ /* 0x000fe8000c000000 */
[----:B------:R-:W-:Y:S02]  /*4dd0*/  @!UP2 UIADD3 UR4, UPT, UPT, -UR8, UR6, URZ ;  /* 0x000000060804a290 */ /* 0x000fe4000fffe1ff */
[----:B------:R-:W-:Y:S02]  /*4de0*/  @!UP2 UIADD3 UR6, UPT, UPT, UR8, -UR6, URZ ;  /* 0x800000060806a290 */ /* 0x000fe4000fffe0ff */
[----:B------:R-:W-:Y:S02]  /*4df0*/  @!UP2 UIMAD UR14, UR4, UR5, UR14 ;  /* 0x00000005040ea2a4 */ /* 0x000fe4000f8e020e */
[----:B------:R-:W-:Y:S01]  /*4e00*/  @!UP2 UIMAD UR13, UR6, UR10, UR13 ;  /* 0x0000000a060da2a4 */ /* 0x000fe2000f8e020d */
[----:B------:R-:W-:Y:S11]  /*4e10*/  BRA.U UP3, `(.L_x_79) ;  /* 0x0000000103107547 */ /* 0x000ff6000b800000 */
[----:B------:R-:W-:Y:S04]  /*4e20*/  MOV R6, UR45 ;  /* 0x0000002d00067c02 */ /* 0x000fe80008000f00 */
[----:B------:R-:W-:Y:S04]  /*4e30*/  SHF.L.U32 R6, R6, 0x1f, RZ ;  /* 0x0000001f06067819 */ /* 0x000fe800000006ff */
[----:B------:R-:W2:Y:S02]  /*4e40*/  SYNCS.PHASECHK.TRANS64.TRYWAIT P2, [UR21+0x68], R6 ;  /* 0x00006806ff0075a7 */ /* 0x000ea40008041115 */
[----:B--2---:R-:W-:Y:S05]  /*4e50*/  @!P2 BRA `(.L_x_80) ;  /* 0x000000400004a947 */ /* 0x004fea0003800000 */
.L_x_79:
[----:B------:R-:W-:Y:S05]  /*4e60*/  @!P1 BRA `(.L_x_81) ;  /* 0x0000000000309947 */ /* 0x000fea0003800000 */
[----:B------:R-:W-:Y:S01]  /*4e70*/  ISETP.NE.U32.AND P1, PT, R2, RZ, PT ;  /* 0x000000ff0200720c */ /* 0x000fe20003f25070 */
[----:B------:R-:W2:Y:S01]  /*4e80*/  LDCU.64 UR4, c[0x0][0x358] ;  /* 0x00006b00ff0477ac */ /* 0x000ea20008000a00 */
[----:B------:R-:W-:Y:S02]  /*4e90*/  IMAD.MOV.U32 R26, RZ, RZ, 0x1 ;  /* 0x00000001ff1a7424 */ /* 0x000fe400078e00ff */
[----:B------:R-:W-:Y:S11]  /*4ea0*/  ISETP.NE.AND.EX P1, PT, R3, RZ, PT, P1 ;  /* 0x000000ff0300720c */ /* 0x000ff60003f25310 */
[----:B------:R-:W-:Y:S02]  /*4eb0*/  @!UPT UIADD3 URZ, UPT, UPT, URZ, URZ, URZ ;  /* 0x000000fffffff290 */ /* 0x000fe4000fffe0ff */
[----:B------:R-:W3:Y:S01]  /*4ec0*/  @P1 LDC.64 R10, c[0x0][0x888] ;  /* 0x00022200ff0a1b82 */ /* 0x000ee20000000a00 */
[----:B-1----:R-:W-:Y:S04]  /*4ed0*/  @P1 IMAD R0, R4, UR60, RZ ;  /* 0x0000003c04001c24 */ /* 0x002fe8000f8e02ff */
[----:B---3--:R-:W-:Y:S04]  /*4ee0*/  @P1 IMAD.WIDE R10, R0, 0x4, R10 ;  /* 0x00000004000a1825 */ /* 0x008fe800078e020a */
[----:B------:R-:W-:Y:S01]  /*4ef0*/  HFMA2 R0, -RZ, RZ, 0, 5.9604644775390625e-08 ;  /* 0x00000001ff007431 */ /* 0x000fe200000001ff */
[----:B--2--5:R2:W5:Y:S04]  /*4f00*/  @P1 LDG.E R27, desc[UR4][R10.64] ;  /* 0x000000040a1b1981 */ /* 0x024568000c1e1900 */
[----:B------:R-:W-:Y:S01]  /*4f10*/  @!P1 PRMT R26, R0, 0x7610, R26 ;  /* 0x00007610001a9816 */ /* 0x000fe2000000001a */
[----:B--2---:R-:W3:Y:S06]  /*4f20*/  @!P1 LDC R27, c[0x0][0x880] ;  /* 0x00022000ff1b9b82 */ /* 0x004eec0000000800 */
.L_x_81:
[----:B---3-5:R-:W-:Y:S01]  /*4f30*/  @!P0 FSETP.EQ.AND P1, PT, R27, RZ, PT ;  /* 0x000000ff1b00820b */ /* 0x028fe20003f22000 */
[----:B------:R-:W-:Y:S01]  /*4f40*/  @!UPT UIADD3 URZ, UPT, UPT, URZ, URZ, URZ ;  /* 0x000000fffffff290 */ /* 0x000fe2000fffe0ff */
[----:B------:R-:W-:Y:S11]  /*4f50*/  @!P0 BRA `(.L_x_82) ;  /* 0x0000000000188947 */ /* 0x000ff60003800000 */
[----:B------:R-:W-:Y:S02]  /*4f60*/  LOP3.LUT P0, RZ, R26, 0xff, RZ, 0xc0, !PT ;  /* 0x000000ff1aff7812 */ /* 0x000fe4000780c0ff */
[----:B------:R-:W-:Y:S04]  /*4f70*/  ISETP.NE.U32.AND P1, PT, R2, RZ, PT ;  /* 0x000000ff0200720c */ /* 0x000fe80003f25070 */
[----:B------:R-:W-:Y:S04]  /*4f80*/  ISETP.NE.AND.EX P1, PT, R3, RZ, PT, P1 ;  /* 0x000000ff0300720c */ /* 0x000fe80003f25310 */
[----:B------:R-:W-:Y:S03]  /*4f90*/  PLOP3.LUT P1, PT, P1, PT, PT, 0x8, 0x80 ;  /* 0x000000000080781c */ /* 0x000fe60000f2e170 */
[----:B------:R-:W-:Y:S11]  /*4fa0*/  @P0 FSETP.EQ.AND P1, PT, R27, RZ, PT ;  /* 0x000000ff1b00020b */ /* 0x000ff60003f22000 */
[----:B------:R-:W-:Y:S02]  /*4fb0*/  @!UPT UIADD3 URZ, UPT, UPT, URZ, URZ, URZ ;  /* 0x000000fffffff290 */ /* 0x000fe4000fffe0ff */
.L_x_82:
[----:B------:R-:W2:Y:S01]  /*4fc0*/  SYNCS.PHASECHK.TRANS64.TRYWAIT P2, [UR21+0x40], R9 ;  /* 0x00004009ff0075a7 */ /* 0x000ea20008041115 */
[----:B------:R-:W-:Y:S04]  /*4fd0*/  ELECT P0, URZ, PT ;  /* 0x0000000000ff782f */ /* 0x000fe80003800000 */
[----:B------:R-:W-:Y:S11]  /*4fe0*/  PLOP3.LUT P1, PT, P1, P0, PT, 0xf2, 0x2f ;  /* 0x00000000002f781c */ /* 0x000ff60000f21e72 */
[----:B------:R-:W-:Y:S02]  /*4ff0*/  @!UPT UIADD3 URZ, UPT, UPT, URZ, URZ, URZ ;  /* 0x000000fffffff290 */ /* 0x000fe4000fffe0ff */
[----:B------:R-:W-:Y:S05]  /*5000*/  @!P1 IADD3 R8, P0, PT, R16, 0x580, RZ ;  /* 0x0000058010089810 */ /* 0x000fea0007f1e0ff */
[----:B-1----:R-:W-:Y:S01]  /*5010*/  @!P1 IMAD.X R6, RZ, RZ, R17, P0 ;  /* 0x000000ffff069224 */ /* 0x002fe200000e0611 */
[----:B--2---:R-:W-:Y:S07]  /*5020*/  @!P2 BRA `(.L_x_83) ;  /* 0x0000003c00a8a947 */ /* 0x004fee0003800000 */
.L_x_166:
[----:B------:R-:W-:Y:S01]  /*5030*/  @!P1 R2UR UR5, R8 ;  /* 0x00000000080592ca */ /* 0x000fe200000e0000 */
[----:B------:R-:W-:Y:S01]  /*5040*/  VOTEU.ALL UP0, P1 ;  /* 0x0000000000ff7886 */ /* 0x000fe20000800000 */
[----:B------:R-:W-:Y:S01]  /*5050*/  @!P1 R2UR UR4, R6 ;  /* 0x00000000060492ca */ /* 0x000fe200000e0000 */
[----:B-1----:R-:W-:Y:S01]  /*5060*/  @!P1 IMAD.MOV.U32 R0, RZ, RZ, 0x2000 ;  /* 0x00002000ff009424 */ /* 0x002fe200078e00ff */
[----:B------:R-:W-:Y:S01]  /*5070*/  UMOV UR8, 0x0 ;  /* 0x0000000000087882 */ /* 0x000fe20000000000 */
[----:B------:R-:W-:Y:S01]  /*5080*/  UMOV UR9, 0x10000000 ;  /* 0x1000000000097882 */ /* 0x000fe20000000000 */
[----:B------:R-:W-:Y:S01]  /*5090*/  @!UP0 UIADD3 UR32, UPT, UPT, UR21, 0x200, URZ ;  /* 0x0000020015208890 */ /* 0x000fe2000fffe0ff */
[----:B------:R-:W-:Y:S01]  /*50a0*/  @!P1 IADD3 R8, P0, PT, R16, 0x580, RZ ;  /* 0x0000058010089810 */ /* 0x000fe20007f1e0ff */
[----:B------:R-:W-:Y:S01]  /*50b0*/  VOTEU.ALL UP0, P1 ;  /* 0x0000000000ff7886 */ /* 0x000fe20000800000 */
[----:B------:R-:W-:Y:S01]  /*50c0*/  UMOV UR36, UR60 ;  /* 0x0000003c00247c82 */ /* 0x000fe20008000000 */
[----:B------:R-:W-:Y:S02]  /*50d0*/  UPRMT UR6, UR54, 0x654, UR33 ;  /* 0x0000065436067896 */ /* 0x000fe40008000021 */
[----:B------:R-:W-:Y:S02]  /*50e0*/  @!P1 IMAD.X R6, RZ, RZ, R17, P0 ;  /* 0x000000ffff069224 */ /* 0x000fe400000e0611 */
[----:B------:R-:W-:Y:S02]  /*50f0*/  IMAD.U32 R10, RZ, RZ, UR5 ;  /* 0x00000005ff0a7e24 */ /* 0x000fe4000f8e00ff */
[----:B------:R-:W-:Y:S03]  /*5100*/  IMAD.U32 R11, RZ, RZ, UR4 ;  /* 0x00000004ff0b7e24 */ /* 0x000fe6000f8e00ff */
[----:B------:R-:W-:Y:S02]  /*5110*/  @!P1 R2UR UR4, R10 ;  /* 0x000000000a0492ca */ /* 0x000fe400000e0000 */
[----:B------:R-:W-:Y:S11]  /*5120*/  @!P1 R2UR UR5, R11 ;  /* 0x000000000b0592ca */ /* 0x000ff600000e0000 */
[----:B------:R-:W-:Y:S02]  /*5130*/  @!UPT UIADD3 URZ, UPT, UPT, URZ, URZ, URZ ;  /* 0x000000fffffff290 */ /* 0x000fe4000fffe0ff */
[----:B------:R1:W-:Y:S01]  /*5140*/  @!UP0 UTMALDG.3D [UR32], [UR4], desc[UR8] ;  /* 0x00000820040085b4 */ /* 0x0003e20008011000 */
[----:B------:R1:W-:Y:S01]  /*5150*/  @!P1 SYNCS.ARRIVE.TRANS64.RED.A0TR RZ, [UR21+0x20], R0 ;  /* 0x00002000ffff99a7 */ /* 0x0003e20008300415 */
[----:B------:R-:W-:Y:S01]  /*5160*/  SYNCS.ARRIVE.TRANS64.RED.A1T0 RZ, [UR6], RZ ;  /* 0x000000ffffff79a7 */ /* 0x000fe20008100406 */
[----:B------:R-:W2:Y:S02]  /*5170*/  SYNCS.PHASECHK.TRANS64.TRYWAIT P2, [UR21+0x48], R9 ;  /* 0x00004809ff0075a7 */ /* 0x000ea40008041115 */
[----:B-12---:R-:W-:Y:S05]  /*5180*/  @!P2 BRA `(.L_x_84) ;  /* 0x0000003c0068a947 */ /* 0x006fea0003800000 */
.L_x_168:
        /* <DEDUP_REMOVED lines=8> */
[----:B------:R-:W-:Y:S01]  /*5210*/  @!UP0 UIADD3 UR24, UPT, UPT, UR21, 0x2200, URZ ;  /* 0x0000220015188890 */ /* 0x000fe2000fffe0ff */
[----:B------:R-:W-:Y:S01]  /*5220*/  VOTEU.ALL UP0, P1 ;  /* 0x0000000000ff7886 */ /* 0x000fe20000800000 */
[----:B------:R-:W-:Y:S01]  /*5230*/  UMOV UR27, UR35 ;  /* 0x00000023001b7c82 */ /* 0x000fe20008000000 */
[----:B------:R-:W-:Y:S02]  /*5240*/  UMOV UR28, UR60 ;  /* 0x0000003c001c7c82 */ /* 0x000fe40008000000 */
[----:B------:R-:W-:Y:S01]  /*5250*/  IMAD.U32 R10, RZ, RZ, UR5 ;  /* 0x00000005ff0a7e24 */ /* 0x000fe2000f8e00ff */
[----:B------:R-:W-:Y:S01]  /*5260*/  UPRMT UR6, UR54, 0x654, UR25 ;  /* 0x0000065436067896 */ /* 0x000fe20008000019 */
[----:B------:R-:W-:Y:S02]  /*5270*/  IMAD.U32 R11, RZ, RZ, UR4 ;  /* 0x00000004ff0b7e24 */ /* 0x000fe4000f8e00ff */
[----:B------:R-:W-:Y:S01]  /*5280*/  @!P1 IMAD.X R6, RZ, RZ, R17, P0 ;  /* 0x000000ffff069224 */ /* 0x000fe200000e0611 */
        /* <DEDUP_REMOVED lines=8> */
.L_x_170:
[----:B------:R-:W-:Y:S01]  /*5310*/  @!P1 R2UR UR5, R8 ;  /* 0x00000000080592ca */ /* 0x000fe200000e0000 */
[----:B------:R-:W-:Y:S01]  /*5320*/  VOTEU.ALL UP0, P1 ;  /* 0x0000000000ff7886 */ /* 0x000fe20000800000 */
[----:B------:R-:W-:Y:S01]  /*5330*/  @!P1 R2UR UR4, R6 ;  /* 0x00000000060492ca */ /* 0x000fe200000e0000 */
[----:B-1----:R-:W-:Y:S01]  /*5340*/  @!P1 IMAD.MOV.U32 R0, RZ, RZ, 0x2000 ;  /* 0x00002000ff009424 */ /* 0x002fe200078e00ff */
[----:B------:R-:W-:Y:S01]  /*5350*/  UMOV UR8, 0x0 ;  /* 0x0000000000087882 */ /* 0x000fe20000000000 */
[----:B------:R-:W-:Y:S01]  /*5360*/  UMOV UR9, 0x10000000 ;  /* 0x1000000000097882 */ /* 0x000fe20000000000 */
[----:B------:R-:W-:Y:S01]  /*5370*/  @!UP0 UIADD3 UR18, UPT, UPT, UR34, 0x20, URZ ;  /* 0x0000002022128890 */ /* 0x000fe2000fffe0ff */
[----:B------:R-:W-:Y:S01]  /*5380*/  VIADD R14, R14, 0x1 ;  /* 0x000000010e0e7836 */ /* 0x000fe20000000000 */
[----:B------:R-:W-:Y:S01]  /*5390*/  @!UP0 UIADD3 UR16, UPT, UPT, UR21, 0x4200, URZ ;  /* 0x0000420015108890 */ /* 0x000fe2000fffe0ff */
[----:B------:R-:W-:Y:S01]  /*53a0*/  VOTEU.ALL UP0, P1 ;  /* 0x0000000000ff7886 */ /* 0x000fe20000800000 */
[----:B------:R-:W-:Y:S01]  /*53b0*/  UMOV UR19, UR35 ;  /* 0x0000002300137c82 */ /* 0x000fe20008000000 */
[----:B------:R-:W-:Y:S02]  /*53c0*/  UMOV UR20, UR60 ;  /* 0x0000003c00147c82 */ /* 0x000fe40008000000 */
[----:B------:R-:W-:Y:S01]  /*53d0*/  IMAD.U32 R10, RZ, RZ, UR5 ;  /* 0x00000005ff0a7e24 */ /* 0x000fe2000f8e00ff */
[----:B------:R-:W-:Y:S01]  /*53e0*/  UPRMT UR6, UR54, 0x654, UR17 ;  /* 0x0000065436067896 */ /* 0x000fe20008000011 */
        /* <DEDUP_REMOVED lines=9> */
.L_x_172:
[----:B------:R-:W-:Y:S01]  /*5480*/  @!P1 IADD3 R6, P0, PT, R16, 0x580, RZ ;  /* 0x0000058010069810 */ /* 0x000fe20007f1e0ff */
[----:B------:R-:W-:Y:S01]  /*5490*/  VOTEU.ALL UP0, P1 ;  /* 0x0000000000ff7886 */ /* 0x000fe20000800000 */
[----:B------:R-:W-:Y:S01]  /*54a0*/  UMOV UR6, 0x0 ;  /* 0x0000000000067882 */ /* 0x000fe20000000000 */
[----:B------:R-:W-:Y:S01]  /*54b0*/  UMOV UR7, 0x10000000 ;  /* 0x1000000000077882 */ /* 0x000fe20000000000 */
[----:B------:R-:W-:Y:S01]  /*54c0*/  @!P1 R2UR UR5, R6 ;  /* 0x00000000060592ca */ /* 0x000fe200000e0000 */
[----:B-1----:R-:W-:Y:S01]  /*54d0*/  @!P1 IMAD.X R0, RZ, RZ, R17, P0 ;  /* 0x000000ffff009224 */ /* 0x002fe200000e0611 */
[----:B------:R-:W-:Y:S01]  /*54e0*/  @!UP0 UIADD3 UR10, UPT, UPT, UR34, 0x30, URZ ;  /* 0x00000030220a8890 */ /* 0x000fe2000fffe0ff */
[----:B------:R-:W-:Y:S01]  /*54f0*/  R2UR UR18, R53 ;  /* 0x00000000351272ca */ /* 0x000fe200000e0000 */
[----:B------:R-:W-:Y:S01]  /*5500*/  @!UP0 UIADD3 UR8, UPT, UPT, UR21, 0x6200, URZ ;  /* 0x0000620015088890 */ /* 0x000fe2000fffe0ff */
[----:B------:R-:W-:Y:S01]  /*5510*/  R2UR UR16, R54 ;  /* 0x00000000361072ca */ /* 0x000fe200000e0000 */
[----:B------:R-:W-:Y:S01]  /*5520*/  @!UP0 UIADD3 UR9, UPT, UPT, UR21, 0x38, URZ ;  /* 0x0000003815098890 */ /* 0x000fe2000fffe0ff */
[----:B------:R-:W-:Y:S01]  /*5530*/  @!P1 R2UR UR4, R0 ;  /* 0x00000000000492ca */ /* 0x000fe200000e0000 */
[----:B------:R-:W-:Y:S01]  /*5540*/  VOTEU.ALL UP0, P1 ;  /* 0x0000000000ff7886 */ /* 0x000fe20000800000 */
[----:B------:R-:W-:Y:S01]  /*5550*/  UMOV UR11, UR35 ;  /* 0x00000023000b7c82 */ /* 0x000fe20008000000 */
[----:B------:R-:W-:Y:S01]  /*5560*/  UMOV UR12, UR60 ;  /* 0x0000003c000c7c82 */ /* 0x000fe20008000000 */
[C---:B------:R-:W-:Y:S01]  /*5570*/  ISETP.NE.AND P0, PT, R14.reuse, 0x2, PT ;  /* 0x000000020e00780c */ /* 0x040fe20003f05270 */
[----:B------:R-:W-:Y:S01]  /*5580*/  UPLOP3.LUT UP3, UPT, UPT, UPT, UPT, 0x80, 0x8 ;  /* 0x000000000008789c */ /* 0x000fe20003f6f070 */
[----:B------:R-:W-:Y:S01]  /*5590*/  IMAD.U32 R8, RZ, RZ, UR5 ;  /* 0x00000005ff087e24 */ /* 0x000fe2000f8e00ff */
[----:B------:R-:W-:Y:S01]  /*55a0*/  LOP3.LUT R15, R15, 0x1, RZ, 0x3c, !PT ;  /* 0x000000010f0f7812 */ /* 0x000fe200078e3cff */
[----:B------:R-:W-:Y:S01]  /*55b0*/  UMOV UR60, UR29 ;  /* 0x0000001d003c7c82 */ /* 0x000fe20008000000 */
[----:B------:R-:W-:Y:S01]  /*55c0*/  SEL R0, RZ, 0x1, P0 ;  /* 0x00000001ff007807 */ /* 0x000fe20000000000 */
[----:B------:R-:W-:Y:S01]  /*55d0*/  UIADD3 UR20, UPT, UPT, UR13, UR18, URZ ;  /* 0x000000120d147290 */ /* 0x000fe2000fffe0ff */
[----:B------:R-:W-:Y:S01]  /*55e0*/  SEL R14, R14, RZ, P0 ;  /* 0x000000ff0e0e7207 */ /* 0x000fe20000000000 */
[----:B------:R-:W-:Y:S01]  /*55f0*/  UIADD3 UR16, UPT, UPT, UR14, UR16, URZ ;  /* 0x000000100e107290 */ /* 0x000fe2000fffe0ff */
[----:B------:R-:W-:Y:S01]  /*5600*/  IMAD.U32 R9, RZ, RZ, UR4 ;  /* 0x00000004ff097e24 */ /* 0x000fe2000f8e00ff */
[----:B------:R-:W-:Y:S02]  /*5610*/  @!P1 R2UR UR4, R8 ;  /* 0x00000000080492ca */ /* 0x000fe400000e0000 */
[----:B------:R-:W-:Y:S02]  /*5620*/  LOP3.LUT R13, R13, R0, RZ, 0x3c, !PT ;  /* 0x000000000d0d7212 */ /* 0x000fe400078e3cff */
[----:B------:R-:W-:Y:S11]  /*5630*/  @!P1 R2UR UR5, R9 ;  /* 0x00000000090592ca */ /* 0x000ff600000e0000 */
[----:B------:R-:W-:Y:S02]  /*5640*/  @!UPT UIADD3 URZ, UPT, UPT, URZ, URZ, URZ ;  /* 0x000000fffffff290 */ /* 0x000fe4000fffe0ff */
[----:B------:R2:W-:Y:S01]  /*5650*/  @!UP0 UTMALDG.3D [UR8], [UR4], desc[UR6] ;  /* 0x00000608040085b4 */ /* 0x0005e20008011000 */
[----:B------:R2:W-:Y:S01]  /*5660*/  @!P1 SYNCS.ARRIVE.TRANS64.RED.A0TR RZ, [UR21+0x38], R7 ;  /* 0x00003807ffff99a7 */ /* 0x0005e20008300415 */
[----:B------:R-:W-:Y:S01]  /*5670*/  SYNCS.ARRIVE.TRANS64.RED.A1T0 RZ, [UR37], RZ ;  /* 0x000000ffffff79a7 */ /* 0x000fe20008100425 */
[----:B------:R-:W-:Y:S05]  /*5680*/  BRA.U UP1, `(.L_x_87) ;  /* 0xfffffff101607547 */ /* 0x000fea000b83ffff */
[----:B------:R-:W-:-:S04]  /*5690*/  SHF.L.U32 R2, R15, 0x1f, RZ ;  /* 0x0000001f0f027819 */ /* 0x000fc800000006ff */
[----:B------:R-:W1:Y:S02]  /*56a0*/  SYNCS.PHASECHK.TRANS64.TRYWAIT P0, [UR21+0x40], R2 ;  /* 0x00004002ff0075a7 */ /* 0x000e640008001115 */
[----:B-1----:R-:W-:Y:S05]  /*56b0*/  @!P0 BRA `(.L_x_88) ;  /* 0x0000003800648947 */ /* 0x002fea0003800000 */
.L_x_174:
[----:B------:R-:W3:Y:S02]  /*56c0*/  SYNCS.PHASECHK.TRANS64.TRYWAIT P0, [UR21+0x48], R2 ;  /* 0x00004802ff0075a7 */ /* 0x000ee40008001115 */
[----:B---3--:R-:W-:Y:S05]  /*56d0*/  @!P0 BRA `(.L_x_89) ;  /* 0x0000003800748947 */ /* 0x008fea0003800000 */
.L_x_176:
[----:B------:R-:W3:Y:S02]  /*56e0*/  SYNCS.PHASECHK.TRANS64.TRYWAIT P0, [UR21+0x50], R2 ;  /* 0x00005002ff0075a7 */ /* 0x000ee40008001115 */
[----:B---3--:R-:W-:Y:S05]  /*56f0*/  @!P0 BRA `(.L_x_90) ;  /* 0x0000003800848947 */ /* 0x008fea0003800000 */
.L_x_178:
[----:B-1----:R-:W-:-:S07]  /*5700*/  MOV R0, UR21 ;  /* 0x0000001500007c02 */ /* 0x002fce0008000f00 */
.L_x_91:
[----:B-1----:R-:W-:-:S04]  /*5710*/  SHF.L.U32 R2, R15, 0x1f, RZ ;  /* 0x0000001f0f027819 */ /* 0x002fc800000006ff */
[----:B------:R1:W3:Y:S03]  /*5720*/  SYNCS.PHASECHK.TRANS64.TRYWAIT P0, [R0+URZ+0x58], R2 ;  /* 0x00005802000075a7 */ /* 0x0002e600080011ff */
[----:B---3--:R-:W-:Y:S05]  /*5730*/  @!P0 NANOSLEEP.SYNCS 0x989680 ;  /* 0x009896800000895d */ /* 0x008fea0003900000 */
[----:B------:R-:W3:Y:S02]  /*5740*/  @!P0 SYNCS.PHASECHK.TRANS64 P0, [R0+URZ+0x58], R2 ;  /* 0x00005802000085a7 */ /* 0x000ee400080010ff */
[----:B--23--:R-:W-:Y:S05]  /*5750*/  @P0 EXIT ;  /* 0x000000000000094d */ /* 0x00cfea0003800000 */
[----:B------:R-:W-:Y:S05]  /*5760*/  BRA `(.L_x_91) ;  /* 0xfffffffc00e87947 */ /* 0x000fea000383ffff */
.L_x_76:
[----:B------:R-:W-:-:S06]  /*5770*/  UISETP.GE.AND UP0, UPT, UR17, 0x4, UPT ;  /* 0x000000041100788c */ /* 0x000fcc000bf06270 */
[----:B------:R-:W-:-:S13]  /*5780*/  PLOP3.LUT P0, PT, PT, PT, UP0, 0x80, 0x8 ;  /* 0x000000000008781c */ /* 0x000fda0003f0f008 */
[----:B------:R-:W-:Y:S05]  /*5790*/  @!P0 EXIT ;  /* 0x000000000000894d */ /* 0x000fea0003800000 */
[----:B------:R-:W-:Y:S01]  /*57a0*/  BAR.SYNC.DEFER_BLOCKING 0x6, 0xa0 ;  /* 0x0182800000007b1d */ /* 0x000fe20000010000 */
[C---:B------:R-:W-:Y:S01]  /*57b0*/  IMAD.SHL.U32 R2, R65.reuse, 0x10, RZ ;  /* 0x0000001041027824 */ /* 0x040fe200078e00ff */
[C---:B------:R-:W-:Y:S01]  /*57c0*/  SHF.L.U32 R23, R65.reuse, 0x10, RZ ;  /* 0x0000001041177819 */ /* 0x040fe200000006ff */
[C---:B------:R-:W-:Y:S01]  /*57d0*/  IMAD.SHL.U32 R64, R65.reuse, 0x2, RZ ;  /* 0x0000000241407824 */ /* 0x040fe200078e00ff */
[C---:B------:R-:W-:Y:S01]  /*57e0*/  LOP3.LUT R66, R65.reuse, 0x60, RZ, 0xc0, !PT ;  /* 0x0000006041427812 */ /* 0x040fe200078ec0ff */
[----:B------:R-:W-:Y:S01]  /*57f0*/  HFMA2 R60, -RZ, RZ, 0, 0 ;  /* 0x00000000ff3c7431 */ /* 0x000fe200000001ff */
[----:B------:R-:W-:Y:S02]  /*5800*/  UMOV UR43, 0x400 ;  /* 0x00000400002b7882 */ /* 0x000fe40000000000 */
[----:B------:R-:W1:Y:S01]  /*5810*/  LDC.64 R50, c[0x0][0x8b0] ;  /* 0x00022c00ff327b82 */ /* 0x000e620000000a00 */
[----:B------:R-:W-:Y:S01]  /*5820*/  ULEA UR43, UR54, UR43, 0x18 ;  /* 0x0000002b362b7291 */ /* 0x000fe2000f8ec0ff */
[----:B------:R-:W-:Y:S01]  /*5830*/  LOP3.LUT R3, R2, 0x60, RZ, 0xc0, !PT ;  /* 0x0000006002037812 */ /* 0x000fe200078ec0ff */
[----:B------:R-:W2:Y:S01]  /*5840*/  LDCU.64 UR6, c[0x0][0x890] ;  /* 0x00011200ff0677ac */ /* 0x000ea20008000a00 */
[----:B------:R-:W-:Y:S01]  /*5850*/  LOP3.LUT R63, R65, 0x2, RZ, 0xc0, !PT ;  /* 0x00000002413f7812 */ /* 0x000fe200078ec0ff */
[----:B------:R-:W-:Y:S01]  /*5860*/  IMAD.MOV.U32 R61, RZ, RZ, 0x1 ;  /* 0x00000001ff3d7424 */ /* 0x000fe200078e00ff */
[----:B------:R-:W-:Y:S01]  /*5870*/  LOP3.LUT R64, R3, 0xc, R64, 0xf8, !PT ;  /* 0x0000000c03407812 */ /* 0x000fe200078ef840 */
[----:B------:R-:W-:Y:S01]  /*5880*/  UIADD3 UR4, UPT, UPT, UR43, 0x200, URZ ;  /* 0x000002002b047890 */ /* 0x000fe2000fffe0ff */
[----:B------:R-:W3:Y:S01]  /*5890*/  LDC.64 R48, c[0x0][0x8a8] ;  /* 0x00022a00ff307b82 */ /* 0x000ee20000000a00 */
[----:B------:R-:W-:Y:S01]  /*58a0*/  LOP3.LUT R23, R23, 0x600000, RZ, 0xc0, !PT ;  /* 0x0060000017177812 */ /* 0x000fe200078ec0ff */
[----:B------:R-:W-:Y:S01]  /*58b0*/  IMAD.MOV.U32 R22, RZ, RZ, RZ ;  /* 0x000000ffff167224 */ /* 0x000fe200078e00ff */
[----:B------:R-:W-:Y:S01]  /*58c0*/  LOP3.LUT R64, R64, 0x790, R2, 0xf8, !PT ;  /* 0x0000079040407812 */ /* 0x000fe200078ef802 */
[----:B------:R-:W-:Y:S01]  /*58d0*/  IMAD.MOV.U32 R57, RZ, RZ, RZ ;  /* 0x000000ffff397224 */ /* 0x000fe200078e00ff */
[----:B------:R-:W-:Y:S01]  /*58e0*/  LOP3.LUT R65, R65, 0x4, RZ, 0xc0, !PT ;  /* 0x0000000441417812 */ /* 0x000fe200078ec0ff */
[----:B------:R-:W-:Y:S01]  /*58f0*/  IMAD.U32 R55, RZ, RZ, UR4 ;  /* 0x00000004ff377e24 */ /* 0x000fe2000f8e00ff */
[----:B------:R-:W-:Y:S01]  /*5900*/  MOV R59, RZ ;  /* 0x000000ff003b7202 */ /* 0x000fe20000000f00 */
[----:B------:R-:W4:Y:S01]  /*5910*/  LDCU UR55, c[0x0][0x370] ;  /* 0x00006e00ff3777ac */ /* 0x000f220008000800 */
[----:B------:R-:W4:Y:S02]  /*5920*/  LDS R0, [UR43+0x120] ;  /* 0x0001202bff007984 */ /* 0x000f240008000800 */
[----:B------:R-:W-:Y:S01]  /*5930*/  LEA R64, R64, R55, 0x2 ;  /* 0x0000003740407211 */ /* 0x000fe200078e10ff */
[----:B------:R-:W1:Y:S01]  /*5940*/  LDCU UR42, c[0x0][0xb0c] ;  /* 0x00016180ff2a77ac */ /* 0x000e620008000800 */
[----:B--2---:R-:W-:Y:S01]  /*5950*/  IMAD.U32 R68, RZ, RZ, UR6 ;  /* 0x00000006ff447e24 */ /* 0x004fe2000f8e00ff */
[----:B------:R-:W-:-:S02]  /*5960*/  MOV R67, UR7 ;  /* 0x0000000700437c02 */ /* 0x000fc40008000f00 */
[--C-:B------:R-:W-:Y:S01]  /*5970*/  IMAD R63, R63, -0x10, R64.reuse ;  /* 0xfffffff03f3f7824 */ /* 0x100fe200078e0240 */
[----:B------:R-:W2:Y:S01]  /*5980*/  LDCU UR38, c[0x0][0xb30] ;  /* 0x00016600ff2677ac */ /* 0x000ea20008000800 */
[----:B------:R-:W-:Y:S01]  /*5990*/  IMAD R62, R65, -0x10, R64 ;  /* 0xfffffff0413e7824 */ /* 0x000fe200078e0240 */
[----:B------:R-:W1:Y:S01]  /*59a0*/  LDCU.64 UR52, c[0x0][0x888] ;  /* 0x00011100ff3477ac */ /* 0x000e620008000a00 */
[----:B------:R-:W1:Y:S01]  /*59b0*/  LDCU.64 UR40, c[0x0][0xb28] ;  /* 0x00016500ff2877ac */ /* 0x000e620008000a00 */
[----:B------:R-:W1:Y:S01]  /*59c0*/  LDCU.128 UR56, c[0x0][0xb10] ;  /* 0x00016200ff3877ac */ /* 0x000e620008000c00 */
[----:B------:R-:W1:Y:S01]  /*59d0*/  LDCU UR47, c[0x0][0x374] ;  /* 0x00006e80ff2f77ac */ /* 0x000e620008000800 */
[----:B------:R-:W-:Y:S01]  /*59e0*/  UMOV UR46, URZ ;  /* 0x000000ff002e7c82 */ /* 0x000fe20008000000 */
[----:B------:R-:W-:Y:S01]  /*59f0*/  UMOV UR45, URZ ;  /* 0x000000ff002d7c82 */ /* 0x000fe20008000000 */
[----:B-1234-:R-:W-:-:S07]  /*5a00*/  IMAD.IADD R23, R0, 0x1, R23 ;  /* 0x0000000100177824 */ /* 0x01efce00078e0217 */
.L_x_135:
[----:B------:R-:W-:Y:S02]  /*5a10*/  LEA R3, R57, UR43, 0x3 ;  /* 0x0000002b39037c11 */ /* 0x000fe4000f8e18ff */
[----:B------:R-:W-:Y:S02]  /*5a20*/  SHF.L.U32 R0, R59, 0x1f, RZ ;  /* 0x0000001f3b007819 */ /* 0x000fe400000006ff */
[----:B-1----:R-:W-:Y:S02]  /*5a30*/  LEA R4, R57, UR43, 0x4 ;  /* 0x0000002b39047c11 */ /* 0x002fe4000f8e20ff */
[----:B------:R-:W1:Y:S02]  /*5a40*/  SYNCS.PHASECHK.TRANS64.TRYWAIT P0, [R3+URZ+0x70], R0 ;  /* 0x00007000030075a7 */ /* 0x000e6400080011ff */
[----:B-12---:R-:W-:Y:S05]  /*5a50*/  @!P0 BRA `(.L_x_92) ;  /* 0x0000003400c48947 */ /* 0x006fea0003800000 */
.L_x_179:
[----:B------:R-:W2:Y:S01]  /*5a60*/  LDS.128 R4, [R4+0x100] ;  /* 0x0001000004047984 */ /* 0x000ea20000000c00 */
[----:B------:R-:W-:Y:S01]  /*5a70*/  UISETP.GE.AND UP0, UPT, UR39, 0x1, UPT ;  /* 0x000000012700788c */ /* 0x000fe2000bf06270 */
[----:B------:R-:W-:Y:S01]  /*5a80*/  @!PT LDS RZ, [RZ] ;  /* 0x00000000fffff984 */ /* 0x000fe20000000800 */
[----:B------:R-:W-:Y:S01]  /*5a90*/  @!PT LDS RZ, [RZ] ;  /* 0x00000000fffff984 */ /* 0x000fe20000000800 */
[----:B------:R-:W-:Y:S01]  /*5aa0*/  @!PT LDS RZ, [RZ] ;  /* 0x00000000fffff984 */ /* 0x000fe20000000800 */
[----:B------:R-:W-:Y:S01]  /*5ab0*/  @!PT LDS RZ, [RZ] ;  /* 0x00000000fffff984 */ /* 0x000fe20000000800 */
[----:B------:R3:W-:Y:S06]  /*5ac0*/  MEMBAR.ALL.CTA ;  /* 0x0000000000007992 */ /* 0x0007ec0000008000 */
[----:B---3--:R-:W3:Y:S01]  /*5ad0*/  FENCE.VIEW.ASYNC.S ;  /* 0x00000000000073c6 */ /* 0x008ee20000000000 */
[----:B--2---:R-:W-:Y:S11]  /*5ae0*/  LOP3.LUT P0, RZ, R6, 0x1, RZ, 0xc0, !PT ;  /* 0x0000000106ff7812 */ /* 0x004ff6000780c0ff */
[----:B------:R-:W-:Y:S02]  /*5af0*/  @!UPT UIADD3 URZ, UPT, UPT, URZ, URZ, URZ ;  /* 0x000000fffffff290 */ /* 0x000fe4000fffe0ff */
[----:B---3--:R-:W-:Y:S01]  /*5b00*/  VOTEU.ANY UP1, P0 ;  /* 0x0000000000ff7886 */ /* 0x008fe20000020100 */
[----:B------:R-:W-:Y:S01]  /*5b10*/  PLOP3.LUT P0, PT, PT, PT, UP1, 0x80, 0x8 ;  /* 0x000000000008781c */ /* 0x000fe20003f0f018 */
[----:B------:R-:W-:Y:S11]  /*5b20*/  UP2UR UR62, UPR, URZ, 0x2 ;  /* 0x00000002ff3e7883 */ /* 0x000ff60008000000 */
[----:B------:R-:W-:Y:S01]  /*5b30*/  @!UPT UIADD3 URZ, UPT, UPT, URZ, URZ, URZ ;  /* 0x000000fffffff290 */ /* 0x000fe2000fffe0ff */
[----:B-1----:R-:W-:Y:S02]  /*5b40*/  @P0 SHF.R.U32.HI R0, RZ, 0x10, R5 ;  /* 0x00000010ff000819 */ /* 0x002fe40000011605 */
        /* <DEDUP_REMOVED lines=12> */
[----:B------:R-:W2:Y:S01]  /*5c10*/  LDCU UR12, c[0x0][0xb20] ;  /* 0x00016400ff0c77ac */ /* 0x000ea20008000800 */
[----:B------:R-:W-:Y:S02]  /*5c20*/  UIMAD.WIDE.U32 UR4, UR47, UR59, URZ ;  /* 0x0000003b2f0472a5 */ /* 0x000fe4000f8e00ff */
[----:B------:R-:W-:Y:S02]  /*5c30*/  UIMAD.WIDE.U32 UR6, UR55, UR56, URZ ;  /* 0x00000038370672a5 */ /* 0x000fe4000f8e00ff */
[----:B------:R-:W-:Y:S02]  /*5c40*/  UISETP.NE.AND UP0, UPT, UR58, 0x1, UPT ;  /* 0x000000013a00788c */ /* 0x000fe4000bf05270 */
[----:B------:R-:W-:Y:S02]  /*5c50*/  UIMAD.WIDE.U32 UR8, UR36, UR59, URZ ;  /* 0x0000003b240872a5 */ /* 0x000fe4000f8e00ff */
[----:B------:R-:W-:Y:S02]  /*5c60*/  UIMAD.WIDE.U32 UR10, UR37, UR56, URZ ;  /* 0x00000038250a72a5 */ /* 0x000fe4000f8e00ff */
[----:B------:R-:W-:Y:S02]  /*5c70*/  UISETP.NE.AND UP1, UPT, UR42, 0x1, UPT ;  /* 0x000000012a00788c */ /* 0x000fe4000bf25270 */
[----:B------:R-:W-:Y:S01]  /*5c80*/  UISETP.NE.AND UP2, UPT, UR39, 0x1, UPT ;  /* 0x000000012700788c */ /* 0x000fe2000bf45270 */
[----:B------:R-:W-:Y:S02]  /*5c90*/  UMOV UR4, UR5 ;  /* 0x0000000500047c82 */ /* 0x000fe40008000000 */
[----:B--2---:R-:W-:Y:S03]  /*5ca0*/  USHF.R.U32.HI UR5, URZ, UR12, UR4 ;  /* 0x0000000cff057299 */ /* 0x004fe60008011604 */
[----:B------:R-:W-:Y:S02]  /*5cb0*/  UMOV UR4, UR7 ;  /* 0x0000000700047c82 */ /* 0x000fe40008000000 */
[----:B------:R-:W-:Y:S02]  /*5cc0*/  USHF.R.U32.HI UR7, URZ, UR57, UR4 ;  /* 0x00000039ff077299 */ /* 0x000fe40008011604 */
[----:B------:R-:W-:Y:S02]  /*5cd0*/  USEL UR4, UR47, UR5, !UP0 ;  /* 0x000000052f047287 */ /* 0x000fe4000c000000 */
[----:B------:R-:W-:Y:S01]  /*5ce0*/  USEL UR7, UR55, UR7, !UP1 ;  /* 0x0000000737077287 */ /* 0x000fe2000c800000 */
[----:B------:R-:W-:Y:S01]  /*5cf0*/  UMOV UR5, UR9 ;  /* 0x0000000900057c82 */ /* 0x000fe20008000000 */
[----:B------:R-:W-:Y:S02]  /*5d00*/  UIMAD.WIDE.U32 UR8, UR4, UR40, URZ ;  /* 0x00000028040872a5 */ /* 0x000fe4000f8e00ff */
[----:B------:R-:W-:Y:S03]  /*5d10*/  USHF.R.U32.HI UR6, URZ, UR12, UR5 ;  /* 0x0000000cff067299 */ /* 0x000fe60008011605 */
[----:B------:R-:W-:Y:S01]  /*5d20*/  UMOV UR5, UR11 ;  /* 0x0000000b00057c82 */ /* 0x000fe20008000000 */
[----:B------:R-:W-:Y:S02]  /*5d30*/  UIMAD.WIDE.U32 UR10, UR7, UR40, URZ ;  /* 0x00000028070a72a5 */ /* 0x000fe4000f8e00ff */
[----:B------:R-:W-:Y:S02]  /*5d40*/  USHF.R.U32.HI UR12, URZ, UR57, UR5 ;  /* 0x00000039ff0c7299 */ /* 0x000fe40008011605 */
[----:B------:R-:W-:Y:S01]  /*5d50*/  USEL UR6, UR36, UR6, !UP0 ;  /* 0x0000000624067287 */ /* 0x000fe2000c000000 */
[----:B------:R-:W-:Y:S02]  /*5d60*/  UMOV UR5, UR9 ;  /* 0x0000000900057c82 */ /* 0x000fe40008000000 */
[----:B------:R-:W-:Y:S01]  /*5d70*/  UMOV UR10, UR11 ;  /* 0x0000000b000a7c82 */ /* 0x000fe20008000000 */
[----:B------:R-:W-:Y:S02]  /*5d80*/  @UP2 USHF.R.U32.HI UR4, URZ, UR41, UR5 ;  /* 0x00000029ff042299 */ /* 0x000fe40008011605 */
[----:B------:R-:W-:Y:S02]  /*5d90*/  @UP2 USHF.R.U32.HI UR7, URZ, UR41, UR10 ;  /* 0x00000029ff072299 */ /* 0x000fe4000801160a */
[----:B------:R-:W-:Y:S02]  /*5da0*/  UIMAD UR4, UR39, UR4, URZ ;  /* 0x00000004270472a4 */ /* 0x000fe4000f8e02ff */
        /* <DEDUP_REMOVED lines=8> */
[----:B------:R-:W-:Y:S02]  /*5e30*/  USEL UR11, UR6, UR4, !UP2 ;  /* 0x00000004060b7287 */ /* 0x000fe4000d000000 */
[----:B------:R-:W-:Y:S02]  /*5e40*/  UIADD3 UR8, UPT, UPT, -UR5, URZ, URZ ;  /* 0x000000ff05087290 */ /* 0x000fe4000fffe1ff */
[----:B------:R-:W-:Y:S01]  /*5e50*/  UIADD3 UR10, UPT, UPT, -UR11, URZ, URZ ;  /* 0x000000ff0b0a7290 */ /* 0x000fe2000fffe1ff */
[----:B------:R-:W-:Y:S01]  /*5e60*/  @!UP0 UMOV UR4, UR9 ;  /* 0x0000000900048c82 */ /* 0x000fe20008000000 */
[----:B------:R-:W-:Y:S02]  /*5e70*/  UIADD3 UR9, UPT, UPT, -UR6, URZ, URZ ;  /* 0x000000ff06097290 */ /* 0x000fe4000fffe1ff */
[----:B------:R-:W-:Y:S02]  /*5e80*/  @!UP0 USHF.R.U32.HI UR4, URZ, UR41, UR4 ;  /* 0x00000029ff048299 */ /* 0x000fe40008011604 */
[----:B------:R-:W-:Y:S02]  /*5e90*/  UIMAD UR10, UR39, UR10, UR6 ;  /* 0x0000000a270a72a4 */ /* 0x000fe4000f8e0206 */
[----:B------:R-:W-:Y:S04]  /*5ea0*/  @!UP0 USEL UR4, UR5, UR4, !UP2 ;  /* 0x0000000405048287 */ /* 0x000fe8000d000000 */
[----:B------:R-:W-:Y:S02]  /*5eb0*/  @!UP0 UIMAD UR10, UR7, UR10, UR4 ;  /* 0x0000000a070a82a4 */ /* 0x000fe4000f8e0204 */
[----:B------:R-:W-:Y:S02]  /*5ec0*/  @!UP0 UIADD3 UR11, UPT, UPT, UR11, -UR4, URZ ;  /* 0x800000040b0b8290 */ /* 0x000fe4000fffe0ff */
[----:B------:R-:W-:Y:S02]  /*5ed0*/  UIMAD UR7, UR42, UR8, UR37 ;  /* 0x000000082a0772a4 */ /* 0x000fe4000f8e0225 */
[----:B------:R-:W-:Y:S02]  /*5ee0*/  @!UP0 UIMAD UR6, UR11, UR39, UR5 ;  /* 0x000000270b0682a4 */ /* 0x000fe4000f8e0205 */
[----:B------:R-:W-:Y:S01]  /*5ef0*/  UIMAD UR4, UR58, UR9, UR36 ;  /* 0x000000093a0472a4 */ /* 0x000fe2000f8e0224 */
[----:B------:R-:W-:Y:S02]  /*5f00*/  @!UP0 UMOV UR5, UR10 ;  /* 0x0000000a00058c82 */ /* 0x000fe40008000000 */
[----:B------:R-:W-:Y:S02]  /*5f10*/  UIMAD UR37, UR5, UR42, UR7 ;  /* 0x0000002a052572a4 */ /* 0x000fe4000f8e0207 */
[----:B------:R-:W-:Y:S11]  /*5f20*/  UIMAD UR36, UR6, UR58, UR4 ;  /* 0x0000003a062472a4 */ /* 0x000ff6000f8e0204 */
[----:B------:R-:W-:Y:S01]  /*5f30*/  @!UPT UIADD3 URZ, UPT, UPT, URZ, URZ, URZ ;  /* 0x000000fffffff290 */ /* 0x000fe2000fffe0ff */
.L_x_93:
[----:B------:R-:W-:Y:S01]  /*5f40*/  UISETP.NE.AND UP0, UPT, UR38, 0x1, UPT ;  /* 0x000000012600788c */ /* 0x000fe2000bf05270 */
[----:B------:R-:W-:Y:S01]  /*5f50*/  LOP3.LUT P0, RZ, R55, 0x1b0, RZ, 0xc0, !PT ;  /* 0x000001b037ff7812 */ /* 0x000fe2000780c0ff */
[----:B------:R-:W-:Y:S01]  /*5f60*/  USHF.L.U32 UR50, UR16, 0x7, URZ ;  /* 0x0000000710327899 */ /* 0x000fe200080006ff */
[----:B------:R-:W-:Y:S01]  /*5f70*/  BSSY.RECONVERGENT B6, `(.L_x_94) ;  /* 0x0000034000067945 */ /* 0x000fe20003800200 */
[----:B------:R-:W-:Y:S01]  /*5f80*/  USHF.L.U32 UR49, UR20, 0x6, URZ ;  /* 0x0000000614317899 */ /* 0x000fe200080006ff */
[----:B------:R-:W-:Y:S06]  /*5f90*/  IADD3 R57, PT, PT, R57, 0x1, RZ ;  /* 0x0000000139397810 */ /* 0x000fec0007ffe0ff */
[----:B------:R-:W2:Y:S01]  /*5fa0*/  @!UP0 LDCU.128 UR12, c[0x0][0xb10] ;  /* 0x00016200ff0c87ac */ /* 0x000ea20008000c00 */
[----:B------:R-:W3:Y:S01]  /*5fb0*/  @!UP0 LDCU UR5, c[0x0][0xb0c] ;  /* 0x00016180ff0587ac */ /* 0x000ee20008000800 */
[----:B------:R-:W4:Y:S01]  /*5fc0*/  @!UP0 LDCU UR10, c[0x0][0xb20] ;  /* 0x00016400ff0a87ac */ /* 0x000f220008000800 */
[----:B--2---:R-:W-:Y:S02]  /*5fd0*/  UIMAD.WIDE.U32 UR8, UR37, UR12, URZ ;  /* 0x0000000c250872a5 */ /* 0x004fe4000f8e00ff */
[----:B------:R-:W-:Y:S02]  /*5fe0*/  UIMAD.WIDE.U32 UR6, UR36, UR15, URZ ;  /* 0x0000000f240672a5 */ /* 0x000fe4000f8e00ff */
[----:B------:R-:W-:Y:S03]  /*5ff0*/  @!UP0 UISETP.NE.AND UP1, UPT, UR14, 0x1, UPT ;  /* 0x000000010e00888c */ /* 0x000fe6000bf25270 */
[----:B------:R-:W-:Y:S01]  /*6000*/  @!UP0 UMOV UR4, UR9 ;  /* 0x0000000900048c82 */ /* 0x000fe20008000000 */
[----:B---3--:R-:W-:Y:S02]  /*6010*/  @!UP0 UISETP.NE.AND UP2, UPT, UR5, 0x1, UPT ;  /* 0x000000010500888c */ /* 0x008fe4000bf45270 */
[----:B------:R-:W-:Y:S01]  /*6020*/  @!UP0 USHF.R.U32.HI UR4, URZ, UR13, UR4 ;  /* 0x0000000dff048299 */ /* 0x000fe20008011604 */
[----:B------:R-:W-:Y:S02]  /*6030*/  @!UP0 UMOV UR6, UR7 ;  /* 0x0000000700068c82 */ /* 0x000fe40008000000 */
[----:B----4-:R-:W-:Y:S02]  /*6040*/  @!UP0 USHF.R.U32.HI UR6, URZ, UR10, UR6 ;  /* 0x0000000aff068299 */ /* 0x010fe40008011606 */
[----:B------:R-:W-:Y:S02]  /*6050*/  @!UP0 USEL UR7, UR37, UR4, !UP2 ;  /* 0x0000000425078287 */ /* 0x000fe4000d000000 */
[----:B------:R-:W-:Y:S04]  /*6060*/  @!UP0 USEL UR6, UR36, UR6, !UP1 ;  /* 0x0000000624068287 */ /* 0x000fe8000c800000 */
[----:B------:R-:W-:Y:S02]  /*6070*/  @!UP0 UIADD3 UR4, UPT, UPT, -UR7, UR6, URZ ;  /* 0x0000000607048290 */ /* 0x000fe4000fffe1ff */
[----:B------:R-:W-:Y:S02]  /*6080*/  @!UP0 UIADD3 UR6, UPT, UPT, UR7, -UR6, URZ ;  /* 0x8000000607068290 */ /* 0x000fe4000fffe0ff */
[----:B------:R-:W-:Y:S02]  /*6090*/  @!UP0 UIMAD UR37, UR4, UR5, UR37 ;  /* 0x00000005042582a4 */ /* 0x000fe4000f8e0225 */
[----:B------:R-:W-:Y:S01]  /*60a0*/  @!UP0 UIMAD UR36, UR6, UR14, UR36 ;  /* 0x0000000e062482a4 */ /* 0x000fe2000f8e0224 */
[----:B------:R-:W-:Y:S11]  /*60b0*/  @!P0 BRA `(.L_x_95) ;  /* 0x00000000007c8947 */ /* 0x000ff60003800000 */
[----:B------:R-:W2:Y:S01]  /*60c0*/  LDCU.64 UR8, c[0x4][0x80] ;  /* 0x01001000ff0877ac */ /* 0x000ea20008000a00 */
[----:B------:R-:W-:Y:S01]  /*60d0*/  MOV R2, 0x0 ;  /* 0x0000000000027802 */ /* 0x000fe20000000f00 */
[----:B------:R-:W-:Y:S02]  /*60e0*/  HFMA2 R12, -RZ, RZ, 0, 5.9604644775390625e-08 ;  /* 0x00000001ff0c7431 */ /* 0x000fe400000001ff */
[----:B------:R-:W-:Y:S01]  /*60f0*/  IMAD.MOV.U32 R8, RZ, RZ, 0x70 ;  /* 0x00000070ff087424 */ /* 0x000fe200078e00ff */
[----:B------:R3:W4:Y:S01]  /*6100*/  LDC.64 R14, c[0x4][R2] ;  /* 0x01000000020e7b82 */ /* 0x0007220000000a00 */
[----:B------:R-:W1:Y:S01]  /*6110*/  LDCU.64 UR6, c[0x4][0x88] ;  /* 0x01001100ff0677ac */ /* 0x000e620008000a00 */
[----:B------:R-:W-:Y:S01]  /*6120*/  IMAD.MOV.U32 R13, RZ, RZ, RZ ;  /* 0x000000ffff0d7224 */ /* 0x000fe200078e00ff */
[----:B------:R-:W1:Y:S01]  /*6130*/  LDCU.64 UR4, c[0x4][0x8] ;  /* 0x01000100ff0477ac */ /* 0x000e620008000a00 */
[----:B--2---:R-:W-:Y:S01]  /*6140*/  MOV R5, UR9 ;  /* 0x0000000900057c02 */ /* 0x004fe20008000f00 */
[----:B------:R-:W-:Y:S01]  /*6150*/  IMAD.U32 R4, RZ, RZ, UR8 ;  /* 0x00000008ff047e24 */ /* 0x000fe2000f8e00ff */
[----:B-1----:R-:W-:Y:S01]  /*6160*/  MOV R7, UR7 ;  /* 0x0000000700077c02 */ /* 0x002fe20008000f00 */
[----:B------:R-:W-:Y:S01]  /*6170*/  IMAD.U32 R6, RZ, RZ, UR6 ;  /* 0x00000006ff067e24 */ /* 0x000fe2000f8e00ff */
[----:B------:R-:W-:Y:S01]  /*6180*/  MOV R11, UR5 ;  /* 0x00000005000b7c02 */ /* 0x000fe20008000f00 */
[----:B------:R-:W-:Y:S02]  /*6190*/  IMAD.U32 R10, RZ, RZ, UR4 ;  /* 0x00000004ff0a7e24 */ /* 0x000fe4000f8e00ff */
[----:B------:R-:W-:Y:S07]  /*61a0*/  LEPC R20, `(.L_x_96) ;  /* 0x000000001014794e */ /* 0x000fee0000000000 */
[----:B---345:R-:W-:Y:S05]  /*61b0*/  CALL.ABS.NOINC R14 ;  /* 0x000000000e007343 */ /* 0x038fea0003c00000 */
.L_x_96:
[----:B------:R-:W1:Y:S01]  /*61c0*/  LDCU.64 UR8, c[0x4][0x80] ;  /* 0x01001000ff0877ac */ /* 0x000e620008000a00 */
[----:B------:R-:W2:Y:S01]  /*61d0*/  LDC.64 R2, c[0x4][R2] ;  /* 0x0100000002027b82 */ /* 0x000ea20000000a00 */
[----:B------:R-:W-:Y:S02]  /*61e0*/  HFMA2 R12, -RZ, RZ, 0, 5.9604644775390625e-08 ;  /* 0x00000001ff0c7431 */ /* 0x000fe400000001ff */
[----:B------:R-:W-:Y:S02]  /*61f0*/  IMAD.MOV.U32 R8, RZ, RZ, 0x70 ;  /* 0x00000070ff087424 */ /* 0x000fe400078e00ff */
[----:B------:R-:W-:Y:S01]  /*6200*/  IMAD.MOV.U32 R13, RZ, RZ, RZ ;  /* 0x000000ffff0d7224 */ /* 0x000fe200078e00ff */
[----:B------:R-:W3:Y:S01]  /*6210*/  LDCU.64 UR6, c[0x4][0x88] ;  /* 0x01001100ff0677ac */ /* 0x000ee20008000a00 */
[----:B------:R-:W4:Y:S01]  /*6220*/  LDCU.64 UR4, c[0x4][0x8] ;  /* 0x01000100ff0477ac */ /* 0x000f220008000a00 */
[----:B-1----:R-:W-:Y:S02]  /*6230*/  MOV R4, UR8 ;  /* 0x0000000800047c02 */ /* 0x002fe40008000f00 */
[----:B------:R-:W-:Y:S02]  /*6240*/  MOV R5, UR9 ;  /* 0x0000000900057c02 */ /* 0x000fe40008000f00 */
[----:B---3--:R-:W-:Y:S01]  /*6250*/  MOV R7, UR7 ;  /* 0x0000000700077c02 */ /* 0x008fe20008000f00 */
[----:B------:R-:W-:Y:S01]  /*6260*/  IMAD.U32 R6, RZ, RZ, UR6 ;  /* 0x00000006ff067e24 */ /* 0x000fe2000f8e00ff */
[----:B----4-:R-:W-:Y:S01]  /*6270*/  MOV R11, UR5 ;  /* 0x00000005000b7c02 */ /* 0x010fe20008000f00 */
[----:B------:R-:W-:Y:S02]  /*6280*/  IMAD.U32 R10, RZ, RZ, UR4 ;  /* 0x00000004ff0a7e24 */ /* 0x000fe4000f8e00ff */
[----:B------:R-:W-:Y:S07]  /*6290*/  LEPC R20, `(.L_x_95) ;  /* 0x000000001014794e */ /* 0x000fee0000000000 */
[----:B--2---:R-:W-:Y:S05]  /*62a0*/  CALL.ABS.NOINC R2 ;  /* 0x0000000002007343 */ /* 0x004fea0003c00000 */
.L_x_95:
[----:B------:R-:W-:Y:S05]  /*62b0*/  BSYNC.RECONVERGENT B6 ;  /* 0x0000000000067941 */ /* 0x000fea0003800200 */
.L_x_94:
[----:B------:R-:W-:Y:S01]  /*62c0*/  R2UR UR5, R68 ;  /* 0x00000000440572ca */ /* 0x000fe200000e0000 */
[----:B------:R-:W-:Y:S01]  /*62d0*/  UISETP.NE.AND UP2, UPT, UR63, URZ, UPT ;  /* 0x000000ff3f00728c */ /* 0x000fe2000bf45270 */
[----:B------:R-:W-:Y:S02]  /*62e0*/  R2UR UR4, R67 ;  /* 0x00000000430472ca */ /* 0x000fe400000e0000 */
[----:B------:R-:W-:Y:S02]  /*62f0*/  ISETP.NE.U32.AND P4, PT, R50, RZ, PT ;  /* 0x000000ff3200720c */ /* 0x000fe40003f85070 */
[----:B------:R-:W-:Y:S02]  /*6300*/  ISETP.NE.U32.AND P2, PT, RZ, UR52, PT ;  /* 0x00000034ff007c0c */ /* 0x000fe4000bf45070 */
[----:B------:R-:W-:Y:S02]  /*6310*/  PLOP3.LUT P1, PT, PT, PT, UP2, 0x80, 0x8 ;  /* 0x000000000008781c */ /* 0x000fe40003f2f028 */
[----:B------:R-:W-:Y:S02]  /*6320*/  ISETP.NE.AND.EX P4, PT, R51, RZ, PT, P4 ;  /* 0x000000ff3300720c */ /* 0x000fe40003f85340 */
[----:B------:R-:W-:Y:S01]  /*6330*/  ISETP.NE.AND.EX P2, PT, RZ, UR53, PT, P2 ;  /* 0x00000035ff007c0c */ /* 0x000fe2000bf45320 */
[----:B------:R-:W-:Y:S04]  /*6340*/  UISETP.NE.U32.AND UP0, UPT, UR5, URZ, UPT ;  /* 0x000000ff0500728c */ /* 0x000fe8000bf05070 */
[----:B------:R-:W-:Y:S02]  /*6350*/  UISETP.NE.AND.EX UP1, UPT, UR4, URZ, UPT, UP0 ;  /* 0x000000ff0400728c */ /* 0x000fe4000bf25300 */
[----:B------:R-:W-:Y:S02]  /*6360*/  UPLOP3.LUT UP0, UPT, UPT, UPT, UPT, 0x40, 0x4 ;  /* 0x000000000004789c */ /* 0x000fe40003f0e870 */
[----:B------:R-:W-:Y:S06]  /*6370*/  @UP2 UPLOP3.LUT UP0, UPT, UPT, UPT, UP1, 0x80, 0x8 ;  /* 0x000000000008289c */ /* 0x000fec0003f0f010 */
[----:B------:R-:W-:Y:S01]  /*6380*/  PLOP3.LUT P0, PT, PT, PT, UP0, 0x80, 0x8 ;  /* 0x000000000008781c */ /* 0x000fe20003f0f008 */
[----:B------:R-:W-:Y:S01]  /*6390*/  @!UPT UIADD3 URZ, UPT, UPT, URZ, URZ, URZ ;  /* 0x000000fffffff290 */ /* 0x000fe2000fffe0ff */
[----:B------:R-:W-:Y:S11]  /*63a0*/  BRA.U !UP1, `(.L_x_97) ;  /* 0x0000000109407547 */ /* 0x000ff6000b800000 */
[----:B------:R-:W-:Y:S01]  /*63b0*/  UISETP.NE.U32.AND UP0, UPT, UR52, URZ, UPT ;  /* 0x000000ff3400728c */ /* 0x000fe2000bf05070 */
[----:B------:R-:W-:Y:S01]  /*63c0*/  R2UR UR6, R68 ;  /* 0x00000000440672ca */ /* 0x000fe200000e0000 */
[----:B------:R-:W2:Y:S01]  /*63d0*/  LDCU.64 UR8, c[0x0][0x358] ;  /* 0x00006b00ff0877ac */ /* 0x000ea20008000a00 */
[----:B------:R-:W-:Y:S02]  /*63e0*/  HFMA2 R26, -RZ, RZ, 0, 5.9604644775390625e-08 ;  /* 0x00000001ff1a7431 */ /* 0x000fe400000001ff */
[----:B-1----:R-:W-:Y:S01]  /*63f0*/  IMAD.MOV.U32 R0, RZ, RZ, 0x1 ;  /* 0x00000001ff007424 */ /* 0x002fe200078e00ff */
[----:B------:R-:W-:Y:S06]  /*6400*/  UISETP.NE.AND.EX UP0, UPT, UR53, URZ, UPT, UP0 ;  /* 0x000000ff3500728c */ /* 0x000fec000bf05300 */
[----:B------:R-:W-:Y:S05]  /*6410*/  PLOP3.LUT P3, PT, PT, PT, UP0, 0x80, 0x8 ;  /* 0x000000000008781c */ /* 0x000fea0003f6f008 */
[----:B------:R-:W1:Y:S01]  /*6420*/  @UP0 LDCU.64 UR4, c[0x0][0x888] ;  /* 0x00011100ff0407ac */ /* 0x000e620008000a00 */
[----:B------:R-:W-:Y:S07]  /*6430*/  @UP0 UIMAD UR6, UR60, UR6, URZ ;  /* 0x000000063c0602a4 */ /* 0x000fee000f8e02ff */
[----:B------:R-:W-:Y:S01]  /*6440*/  @!P3 PRMT R26, R0, 0x7610, R26 ;  /* 0x00007610001ab816 */ /* 0x000fe2000000001a */
[----:B-1----:R-:W-:Y:S06]  /*6450*/  @UP0 UIMAD.WIDE UR4, UR6, 0x4, UR4 ;  /* 0x00000004060408a5 */ /* 0x002fec000f8e0204 */
[----:B------:R-:W-:Y:S02]  /*6460*/  IMAD.U32 R2, RZ, RZ, UR4 ;  /* 0x00000004ff027e24 */ /* 0x000fe4000f8e00ff */
[----:B------:R-:W-:Y:S03]  /*6470*/  IMAD.U32 R3, RZ, RZ, UR5 ;  /* 0x00000005ff037e24 */ /* 0x000fe6000f8e00ff */
[----:B------:R-:W1:Y:S02]  /*6480*/  @!UP0 LDCU UR4, c[0x0][0x880] ;  /* 0x00011000ff0487ac */ /* 0x000e640008000800 */
[----:B--2--5:R2:W5:Y:S02]  /*6490*/  @P3 LDG.E R27, desc[UR8][R2.64] ;  /* 0x00000008021b3981 */ /* 0x024564000c1e1900 */
[----:B-12---:R-:W-:Y:S02]  /*64a0*/  @!P3 MOV R27, UR4 ;  /* 0x00000004001bbc02 */ /* 0x006fe40008000f00 */
.L_x_97:
[----:B------:R-:W-:Y:S05]  /*64b0*/  @!P4 BRA `(.L_x_98) ;  /* 0x000000000024c947 */ /* 0x000fea0003800000 */
[----:B------:R-:W-:Y:S01]  /*64c0*/  ISETP.NE.U32.AND P3, PT, R48, RZ, PT ;  /* 0x000000ff3000720c */ /* 0x000fe20003f65070 */
[----:B------:R-:W2:Y:S03]  /*64d0*/  LDCU.64 UR4, c[0x0][0x358] ;  /* 0x00006b00ff0477ac */ /* 0x000ea60008000a00 */
[----:B------:R-:W-:Y:S11]  /*64e0*/  ISETP.NE.AND.EX P3, PT, R49, RZ, PT, P3 ;  /* 0x000000ff3100720c */ /* 0x000ff60003f65330 */
[----:B------:R-:W-:Y:S02]  /*64f0*/  @!UPT UIADD3 URZ, UPT, UPT, URZ, URZ, URZ ;  /* 0x000000fffffff290 */ /* 0x000fe4000fffe0ff */
[----:B------:R-:W3:Y:S01]  /*6500*/  @P3 LDC.64 R2, c[0x0][0x8a8] ;  /* 0x00022a00ff023b82 */ /* 0x000ee20000000a00 */
[----:B-1----:R-:W-:Y:S04]  /*6510*/  @P3 IMAD R0, R50, UR60, RZ ;  /* 0x0000003c32003c24 */ /* 0x002fe8000f8e02ff */
[----:B---3--:R-:W-:Y:S05]  /*6520*/  @P3 IMAD.WIDE R2, R0, 0x4, R2 ;  /* 0x0000000400023825 */ /* 0x008fea00078e0202 */
[----:B--2--5:R2:W5:Y:S02]  /*6530*/  @P3 LDG.E R24, desc[UR4][R2.64] ;  /* 0x0000000402183981 */ /* 0x024564000c1e1900 */
[----:B--2---:R-:W3:Y:S02]  /*6540*/  @!P3 LDC R24, c[0x0][0x8a0] ;  /* 0x00022800ff18bb82 */ /* 0x004ee40000000800 */
.L_x_98:
[----:B-----5:R-:W-:Y:S01]  /*6550*/  FSETP.NEU.AND P3, PT, R27, RZ, PT ;  /* 0x000000ff1b00720b */ /* 0x020fe20003f6d000 */
[----:B------:R-:W-:Y:S01]  /*6560*/  BSSY B1, `(.L_x_99) ;  /* 0x0000039000017945 */ /* 0x000fe20003800000 */
[----:B------:R-:W-:Y:S01]  /*6570*/  SEL R3, RZ, 0xffffffff, P2 ;  /* 0xffffffffff037807 */ /* 0x000fe20001000000 */
[----:B------:R-:W-:Y:S01]  /*6580*/  IMAD.MOV.U32 R72, RZ, RZ, 0x1 ;  /* 0x00000001ff487424 */ /* 0x000fe200078e00ff */
[----:B------:R-:W-:Y:S01]  /*6590*/  @P1 LOP3.LUT P2, RZ, R26, 0xff, RZ, 0xc0, !PT ;  /* 0x000000ff1aff1812 */ /* 0x000fe2000784c0ff */
[C---:B------:R-:W-:Y:S01]  /*65a0*/  IMAD R25, R22.reuse, 0x40, R23 ;  /* 0x0000004016197824 */ /* 0x040fe200078e0217 */
[----:B-1----:R-:W-:Y:S01]  /*65b0*/  @P1 SEL R0, RZ, 0xffffffff, P3 ;  /* 0xffffffffff001807 */ /* 0x002fe20001800000 */
[----:B------:R-:W-:Y:S01]  /*65c0*/  IMAD R58, R65, -0x10, R63 ;  /* 0xfffffff0413a7824 */ /* 0x000fe200078e023f */
[----:B------:R-:W-:Y:S01]  /*65d0*/  LOP3.LUT R61, R61, 0x1, RZ, 0x3c, !PT ;  /* 0x000000013d3d7812 */ /* 0x000fe200078e3cff */
[----:B------:R-:W-:Y:S01]  /*65e0*/  IMAD.MOV.U32 R71, RZ, RZ, RZ ;  /* 0x000000ffff477224 */ /* 0x000fe200078e00ff */
[C---:B------:R-:W-:Y:S02]  /*65f0*/  @P0 SEL R0, R3.reuse, R0, !P2 ;  /* 0x0000000003000207 */ /* 0x040fe40005000000 */
[----:B------:R-:W-:Y:S02]  /*6600*/  CS2R R46, SRZ ;  /* 0x00000000002e7805 */ /* 0x000fe4000001ff00 */
[----:B------:R-:W-:Y:S02]  /*6610*/  LEA R70, R22, UR43, 0x3 ;  /* 0x0000002b16467c11 */ /* 0x000fe4000f8e18ff */
[----:B------:R-:W-:Y:S02]  /*6620*/  CS2R R44, SRZ ;  /* 0x00000000002c7805 */ /* 0x000fe4000001ff00 */
[----:B------:R-:W-:Y:S02]  /*6630*/  @P1 LOP3.LUT R0, R0, 0x1, RZ, 0xc0, !PT ;  /* 0x0000000100001812 */ /* 0x000fe400078ec0ff */
[----:B------:R-:W-:Y:S02]  /*6640*/  CS2R R42, SRZ ;  /* 0x00000000002a7805 */ /* 0x000fe4000001ff00 */
[----:B------:R-:W-:Y:S02]  /*6650*/  PLOP3.LUT P2, PT, PT, PT, UP1, 0x80, 0x8 ;  /* 0x000000000008781c */ /* 0x000fe40003f4f018 */
[----:B------:R-:W-:Y:S02]  /*6660*/  CS2R R40, SRZ ;  /* 0x0000000000287805 */ /* 0x000fe4000001ff00 */
[----:B------:R-:W-:Y:S02]  /*6670*/  ISETP.NE.U32.OR P5, PT, R0, 0x1, !P1 ;  /* 0x000000010000780c */ /* 0x000fe40004fa5470 */
[----:B------:R-:W-:Y:S02]  /*6680*/  CS2R R38, SRZ ;  /* 0x0000000000267805 */ /* 0x000fe4000001ff00 */
[----:B------:R-:W-:Y:S02]  /*6690*/  LOP3.LUT P4, R56, R26, 0xff, RZ, 0xc0, !PT ;  /* 0x000000ff1a387812 */ /* 0x000fe4000788c0ff */
[----:B------:R-:W-:Y:S02]  /*66a0*/  CS2R R36, SRZ ;  /* 0x0000000000247805 */ /* 0x000fe4000001ff00 */
[----:B------:R-:W-:Y:S02]  /*66b0*/  SEL R2, RZ, 0xffffffff, P3 ;  /* 0xffffffffff027807 */ /* 0x000fe40001800000 */
[----:B------:R-:W-:Y:S02]  /*66c0*/  CS2R R34, SRZ ;  /* 0x0000000000227805 */ /* 0x000fe4000001ff00 */
[----:B------:R-:W-:Y:S02]  /*66d0*/  P2R R69, PR, RZ, 0x20 ;  /* 0x00000020ff457803 */ /* 0x000fe40000000000 */
[----:B------:R-:W-:Y:S02]  /*66e0*/  CS2R R32, SRZ ;  /* 0x0000000000207805 */ /* 0x000fe4000001ff00 */
[----:B------:R-:W-:Y:S02]  /*66f0*/  @P2 SEL R2, R3, R2, !P4 ;  /* 0x0000000203022207 */ /* 0x000fe40006000000 */
[----:B------:R-:W-:Y:S02]  /*6700*/  @P5 SHF.L.U32 R0, R61, 0x1f, RZ ;  /* 0x0000001f3d005819 */ /* 0x000fe400000006ff */
[----:B------:R-:W-:Y:S02]  /*6710*/  LOP3.LUT R2, R2, 0x1, RZ, 0xc0, !PT ;  /* 0x0000000102027812 */ /* 0x000fe400078ec0ff */
[----:B------:R1:W2:Y:S02]  /*6720*/  @P5 SYNCS.PHASECHK.TRANS64.TRYWAIT P1, [UR43+0x20], R0 ;  /* 0x00002000ff0055a7 */ /* 0x0002a4000802112b */
[----:B------:R-:W-:Y:S04]  /*6730*/  ISETP.NE.U32.AND P2, PT, R2, 0x1, PT ;  /* 0x000000010200780c */ /* 0x000fe80003f45070 */
[----:B------:R-:W-:Y:S02]  /*6740*/  P2R R73, PR, RZ, 0x4 ;  /* 0x00000004ff497803 */ /* 0x000fe40000000000 */
[----:B-1----:R-:W-:Y:S04]  /*6750*/  SHF.L.U32 R0, R60, 0x1f, RZ ;  /* 0x0000001f3c007819 */ /* 0x002fe800000006ff */
[----:B------:R1:W4:Y:S01]  /*6760*/  SYNCS.PHASECHK.TRANS64.TRYWAIT P0, [R70+URZ+0x90], R0 ;  /* 0x00009000460075a7 */ /* 0x00032200080011ff */
[----:B--2---:R-:W-:Y:S01]  /*6770*/  @P5 SEL R72, RZ, 0x1, !P1 ;  /* 0x00000001ff485807 */ /* 0x004fe20004800000 */
[----:B-1----:R-:W-:Y:S06]  /*6780*/  @!P5 BRA `(.L_x_100) ;  /* 0x000000000058d947 */ /* 0x002fec0003800000 */
[----:B------:R-:W-:Y:S01]  /*6790*/  IMAD.MOV.U32 R46, RZ, RZ, RZ ;  /* 0x000000ffff2e7224 */ /* 0x000fe200078e00ff */
[----:B------:R-:W-:Y:S01]  /*67a0*/  ISETP.NE.AND P1, PT, R72, RZ, PT ;  /* 0x000000ff4800720c */ /* 0x000fe20003f25270 */
[----:B------:R-:W-:Y:S01]  /*67b0*/  BSSY B0, `(.L_x_101) ;  /* 0x000000c000007945 */ /* 0x000fe20003800000 */
[----:B------:R-:W-:Y:S02]  /*67c0*/  CS2R R34, SRZ ;  /* 0x0000000000227805 */ /* 0x000fe4000001ff00 */
[----:B------:R-:W-:Y:S02]  /*67d0*/  CS2R R32, SRZ ;  /* 0x0000000000207805 */ /* 0x000fe4000001ff00 */
[----:B------:R-:W-:Y:S02]  /*67e0*/  CS2R R38, SRZ ;  /* 0x0000000000267805 */ /* 0x000fe4000001ff00 */
[----:B------:R-:W-:Y:S02]  /*67f0*/  CS2R R36, SRZ ;  /* 0x0000000000247805 */ /* 0x000fe4000001ff00 */
[----:B------:R-:W-:Y:S02]  /*6800*/  CS2R R42, SRZ ;  /* 0x00000000002a7805 */ /* 0x000fe4000001ff00 */
[----:B------:R-:W-:Y:S02]  /*6810*/  CS2R R40, SRZ ;  /* 0x0000000000287805 */ /* 0x000fe4000001ff00 */
[----:B------:R-:W-:Y:S01]  /*6820*/  CS2R R44, SRZ ;  /* 0x00000000002c7805 */ /* 0x000fe2000001ff00 */
[----:B------:R-:W-:Y:S06]  /*6830*/  @P1 BRA `(.L_x_102) ;  /* 0x00000000000c1947 */ /* 0x000fec0003800000 */
[----:B------:R-:W-:Y:S04]  /*6840*/  SHF.L.U32 R3, R61, 0x1f, RZ ;  /* 0x0000001f3d037819 */ /* 0x000fe800000006ff */
[----:B------:R-:W1:Y:S02]  /*6850*/  SYNCS.PHASECHK.TRANS64.TRYWAIT P1, [UR43+0x20], R3 ;  /* 0x00002003ff0075a7 */ /* 0x000e64000802112b */
[----:B-1----:R-:W-:Y:S05]  /*6860*/  @!P1 BRA `(.L_x_103) ;  /* 0x0000002800549947 */ /* 0x002fea0003800000 */
.L_x_102:
[----:B------:R-:W-:Y:S05]  /*6870*/  BSYNC B0 ;  /* 0x0000000000007941 */ /* 0x000fea0003800000 */
.L_x_101:
[----:B------:R-:W-:Y:S01]  /*6880*/  ISETP.NE.AND P1, PT, R73, RZ, PT ;  /* 0x000000ff4900720c */ /* 0x000fe20003f25270 */
[----:B------:R-:W-:Y:S11]  /*6890*/  HFMA2 R71, -RZ, RZ, 0, 5.9604644775390625e-08 ;  /* 0x00000001ff477431 */ /* 0x000ff600000001ff */
[----:B------:R-:W-:Y:S01]  /*68a0*/  @!UPT UIADD3 URZ, UPT, UPT, URZ, URZ, URZ ;  /* 0x000000fffffff290 */ /* 0x000fe2000fffe0ff */
[----:B------:R2:W1:Y:S04]  /*68b0*/  @P1 LDS.128 R32, [R64] ;  /* 0x0000000040201984 */ /* 0x0004680000000c00 */
[----:B------:R2:W1:Y:S04]  /*68c0*/  @P1 LDS.128 R36, [R63+0x10] ;  /* 0x000010003f241984 */ /* 0x0004680000000c00 */
[----:B------:R2:W1:Y:S04]  /*68d0*/  @P1 LDS.128 R40, [R62+0x20] ;  /* 0x000020003e281984 */ /* 0x0004680000000c00 */
[----:B------:R2:W1:Y:S02]  /*68e0*/  @P1 LDS.128 R44, [R58+0x30] ;  /* 0x000030003a2c1984 */ /* 0x0004640000000c00 */
.L_x_100:
[----:B------:R-:W-:Y:S05]  /*68f0*/  BSYNC B1 ;  /* 0x0000000000017941 */ /* 0x000fea0003800000 */
.L_x_99:
[----:B-1----:R-:W-:Y:S04]  /*6900*/  SHF.R.U32.HI R2, RZ, 0x15, R25 ;  /* 0x00000015ff027819 */ /* 0x002fe80000011619 */
[----:B------:R-:W-:Y:S01]  /*6910*/  LOP3.LUT P1, RZ, R2, 0x3, R52, 0x48, !PT ;  /* 0x0000000302ff7812 */ /* 0x000fe20007824834 */
[----:B------:R-:W-:Y:S01]  /*6920*/  @!UPT UIADD3 URZ, UPT, UPT, URZ, URZ, URZ ;  /* 0x000000fffffff290 */ /* 0x000fe2000fffe0ff */
[----:B----4-:R-:W-:Y:S11]  /*6930*/  @P0 BRA `(.L_x_104) ;  /* 0x0000000000080947 */ /* 0x010ff60003800000 */
[----:B------:R-:W1:Y:S02]  /*6940*/  SYNCS.PHASECHK.TRANS64.TRYWAIT P0, [R70+URZ+0x90], R0 ;  /* 0x00009000460075a7 */ /* 0x000e6400080011ff */
[----:B-1----:R-:W-:Y:S05]  /*6950*/  @!P0 BRA `(.L_x_105) ;  /* 0x0000002800308947 */ /* 0x002fea0003800000 */
.L_x_104:
[----:B------:R-:W-:Y:S05]  /*6960*/  @!P1 BRA `(.L_x_106) ;  /* 0x0000000000409947 */ /* 0x000fea0003800000 */
[----:B------:R-:W4:Y:S01]  /*6970*/  LDCU.64 UR8, c[0x4][0x70] ;  /* 0x01000e00ff0877ac */ /* 0x000f220008000a00 */
[----:B------:R-:W-:Y:S01]  /*6980*/  MOV R3, 0x0 ;  /* 0x0000000000037802 */ /* 0x000fe20000000f00 */
[----:B------:R-:W-:Y:S02]  /*6990*/  HFMA2 R12, -RZ, RZ, 0, 5.9604644775390625e-08 ;  /* 0x00000001ff0c7431 */ /* 0x000fe400000001ff */
[----:B------:R-:W-:Y:S02]  /*69a0*/  IMAD.MOV.U32 R8, RZ, RZ, 0x192 ;  /* 0x00000192ff087424 */ /* 0x000fe400078e00ff */
[----:B------:R-:W-:Y:S01]  /*69b0*/  IMAD.MOV.U32 R13, RZ, RZ, RZ ;  /* 0x000000ffff0d7224 */ /* 0x000fe200078e00ff */
[----:B------:R-:W5:Y:S01]  /*69c0*/  LDCU.64 UR6, c[0x4][0x78] ;  /* 0x01000f00ff0677ac */ /* 0x000f620008000a00 */
[----:B------:R-:W1:Y:S01]  /*69d0*/  LDC.64 R2, c[0x4][R3] ;  /* 0x0100000003027b82 */ /* 0x000e620000000a00 */
[----:B------:R-:W2:Y:S01]  /*69e0*/  LDCU.64 UR4, c[0x4][0x10] ;  /* 0x01000200ff0477ac */ /* 0x000ea20008000a00 */
[----:B----4-:R-:W-:Y:S01]  /*69f0*/  MOV R5, UR9 ;  /* 0x0000000900057c02 */ /* 0x010fe20008000f00 */
[----:B------:R-:W-:Y:S01]  /*6a00*/  IMAD.U32 R4, RZ, RZ, UR8 ;  /* 0x00000008ff047e24 */ /* 0x000fe2000f8e00ff */
[----:B-----5:R-:W-:Y:S01]  /*6a10*/  MOV R7, UR7 ;  /* 0x0000000700077c02 */ /* 0x020fe20008000f00 */
[----:B------:R-:W-:Y:S01]  /*6a20*/  IMAD.U32 R6, RZ, RZ, UR6 ;  /* 0x00000006ff067e24 */ /* 0x000fe2000f8e00ff */
[----:B--2---:R-:W-:Y:S01]  /*6a30*/  MOV R11, UR5 ;  /* 0x00000005000b7c02 */ /* 0x004fe20008000f00 */
[----:B------:R-:W-:Y:S02]  /*6a40*/  IMAD.U32 R10, RZ, RZ, UR4 ;  /* 0x00000004ff0a7e24 */ /* 0x000fe4000f8e00ff */
[----:B------:R-:W-:Y:S07]  /*6a50*/  LEPC R20, `(.L_x_106) ;  /* 0x000000001014794e */ /* 0x000fee0000000000 */
[----:B-1-3--:R-:W-:Y:S05]  /*6a60*/  CALL.ABS.NOINC R2 ;  /* 0x0000000002007343 */ /* 0x00afea0003c00000 */
.L_x_106:
[----:B------:R-:W-:Y:S05]  /*6a70*/  WARPSYNC.ALL ;  /* 0x0000000000007948 */ /* 0x000fea0003800000 */
[----:B------:R-:W-:Y:S01]  /*6a80*/  R2UR UR4, R25 ;  /* 0x00000000190472ca */ /* 0x000fe200000e0000 */
[----:B------:R-:W-:Y:S01]  /*6a90*/  BSSY.RECONVERGENT B0, `(.L_x_107) ;  /* 0x0000039000007945 */ /* 0x000fe20003800200 */
[----:B------:R-:W-:Y:S11]  /*6aa0*/  ISETP.NE.AND P0, PT, R66, RZ, PT ;  /* 0x000000ff4200720c */ /* 0x000ff60003f05270 */
[----:B------:R-:W1:Y:S02]  /*6ab0*/  LDTM.x16 R4, tmem[UR4] ;  /* 0x00000004000479ee */ /* 0x000e640008240000 */
[C---:B-1-3--:R-:W-:Y:S01]  /*6ac0*/  FMUL R0, R24.reuse, R4 ;  /* 0x0000000418007220 */ /* 0x04afe20000400000 */
[C---:B------:R-:W-:Y:S01]  /*6ad0*/  FMUL R2, R24.reuse, R5 ;  /* 0x0000000518027220 */ /* 0x040fe20000400000 */
[C---:B------:R-:W-:Y:S01]  /*6ae0*/  FMUL R3, R24.reuse, R6 ;  /* 0x0000000618037220 */ /* 0x040fe20000400000 */
[C---:B------:R-:W-:Y:S01]  /*6af0*/  FMUL R7, R24.reuse, R7 ;  /* 0x0000000718077220 */ /* 0x040fe20000400000 */
[C---:B------:R-:W-:Y:S01]  /*6b00*/  FFMA R28, R27.reuse, R32, R0 ;  /* 0x000000201b1c7223 */ /* 0x040fe20000000000 */
        /* <DEDUP_REMOVED lines=10> */
[----:B------:R1:W-:Y:S01]  /*6bb0*/  STS.128 [R64], R28 ;  /* 0x0000001c40007388 */ /* 0x0003e20000000c00 */
        /* <DEDUP_REMOVED lines=8> */
[----:B------:R1:W-:Y:S01]  /*6c40*/  STS.128 [R63+0x10], R4 ;  /* 0x000010043f007388 */ /* 0x0003e20000000c00 */
[C---:B------:R-:W-:Y:S01]  /*6c50*/  FMUL R13, R24.reuse, R17 ;  /* 0x00000011180d7220 */ /* 0x040fe20000400000 */
[C---:B------:R-:W-:Y:S01]  /*6c60*/  FFMA R10, R27.reuse, R42, R10 ;  /* 0x0000002a1b0a7223 */ /* 0x040fe2000000000a */
[C---:B------:R-:W-:Y:S01]  /*6c70*/  FMUL R14, R24.reuse, R18 ;  /* 0x00000012180e7220 */ /* 0x040fe20000400000 */
[C---:B------:R-:W-:Y:S01]  /*6c80*/  FFMA R11, R27.reuse, R43, R15 ;  /* 0x0000002b1b0b7223 */ /* 0x040fe2000000000f */
[----:B------:R-:W-:Y:S01]  /*6c90*/  FMUL R19, R24, R19 ;  /* 0x0000001318137220 */ /* 0x000fe20000400000 */
[C---:B------:R-:W-:Y:S01]  /*6ca0*/  FFMA R12, R27.reuse, R44, R12 ;  /* 0x0000002c1b0c7223 */ /* 0x040fe2000000000c */
[C---:B------:R-:W-:Y:S01]  /*6cb0*/  FFMA R13, R27.reuse, R45, R13 ;  /* 0x0000002d1b0d7223 */ /* 0x040fe2000000000d */
[C---:B------:R-:W-:Y:S01]  /*6cc0*/  FFMA R14, R27.reuse, R46, R14 ;  /* 0x0000002e1b0e7223 */ /* 0x040fe2000000000e */
[----:B------:R1:W-:Y:S01]  /*6cd0*/  STS.128 [R62+0x20], R8 ;  /* 0x000020083e007388 */ /* 0x0003e20000000c00 */
[----:B------:R-:W-:Y:S05]  /*6ce0*/  FFMA R15, R27, R47, R19 ;  /* 0x0000002f1b0f7223 */ /* 0x000fea0000000013 */
[----:B------:R1:W-:Y:S01]  /*6cf0*/  STS.128 [R58+0x30], R12 ;  /* 0x0000300c3a007388 */ /* 0x0003e20000000c00 */
[----:B------:R-:W-:Y:S01]  /*6d00*/  @!PT LDS RZ, [RZ] ;  /* 0x00000000fffff984 */ /* 0x000fe20000000800 */
[----:B------:R-:W-:Y:S01]  /*6d10*/  @!PT LDS RZ, [RZ] ;  /* 0x00000000fffff984 */ /* 0x000fe20000000800 */
[----:B------:R-:W-:Y:S01]  /*6d20*/  @!PT LDS RZ, [RZ] ;  /* 0x00000000fffff984 */ /* 0x000fe20000000800 */
[----:B------:R-:W-:Y:S01]  /*6d30*/  @!PT LDS RZ, [RZ] ;  /* 0x00000000fffff984 */ /* 0x000fe20000000800 */
[----:B------:R3:W-:Y:S06]  /*6d40*/  MEMBAR.ALL.CTA ;  /* 0x0000000000007992 */ /* 0x0007ec0000008000 */
[----:B---3--:R-:W3:Y:S02]  /*6d50*/  FENCE.VIEW.ASYNC.S ;  /* 0x00000000000073c6 */ /* 0x008ee40000000000 */
[----:B---3--:R-:W-:Y:S06]  /*6d60*/  BAR.SYNC.DEFER_BLOCKING 0x1, 0x80 ;  /* 0x0042000000007b1d */ /* 0x008fec0000010000 */
[----:B------:R-:W-:Y:S05]  /*6d70*/  @P0 BRA `(.L_x_108) ;  /* 0x0000000000280947 */ /* 0x000fea0003800000 */
[----:B------:R-:W3:Y:S01]  /*6d80*/  LDCU.64 UR6, c[0x0][0x348] ;  /* 0x00006900ff0677ac */ /* 0x000ee20008000a00 */
[----:B------:R-:W-:Y:S01]  /*6d90*/  UIADD3 UR4, UPT, UPT, UR43, 0x200, URZ ;  /* 0x000002002b047890 */ /* 0x000fe2000fffe0ff */
[----:B------:R-:W-:Y:S05]  /*6da0*/  UMOV UR51, UR60 ;  /* 0x0000003c00337c82 */ /* 0x000fea0008000000 */
[----:B------:R-:W-:Y:S04]  /*6db0*/  MOV R55, UR4 ;  /* 0x0000000400377c02 */ /* 0x000fe80008000f00 */
[----:B------:R-:W-:Y:S01]  /*6dc0*/  R2UR UR48, R55 ;  /* 0x00000000373072ca */ /* 0x000fe200000e0000 */
[----:B---3--:R-:W-:Y:S04]  /*6dd0*/  UIADD3 UR4, UP0, UPT, UR6, 0x680, URZ ;  /* 0x0000068006047890 */ /* 0x008fe8000ff1e0ff */
[----:B------:R-:W-:Y:S09]  /*6de0*/  UIADD3.X UR5, UPT, UPT, URZ, UR7, URZ, UP0, !UPT ;  /* 0x00000007ff057290 */ /* 0x000ff200087fe4ff */
[----:B------:R3:W-:Y:S01]  /*6df0*/  UTMASTG.3D [UR48], [UR4] ;  /* 0x00000030040073b5 */ /* 0x0007e20008010000 */
[----:B------:R0:W-:Y:S01]  /*6e00*/  UTMACMDFLUSH ;  /* 0x00000000000079b7 */ /* 0x0001e20000000000 */
[----:B---3--:R-:W-:Y:S04]  /*6e10*/  DEPBAR.LE SB0, 0x1 ;  /* 0x000080400000791a */ /* 0x008fe80000000000 */
.L_x_108:
[----:B------:R-:W-:Y:S05]  /*6e20*/  BSYNC.RECONVERGENT B0 ;  /* 0x0000000000007941 */ /* 0x000fea0003800200 */
.L_x_107:
[----:B------:R-:W-:Y:S01]  /*6e30*/  BAR.SYNC.DEFER_BLOCKING 0x1, 0x80 ;  /* 0x0042000000007b1d */ /* 0x000fe20000010000 */
[----:B------:R-:W-:Y:S01]  /*6e40*/  ISETP.NE.AND P1, PT, R69, RZ, PT ;  /* 0x000000ff4500720c */ /* 0x000fe20003f25270 */
[----:B------:R-:W-:Y:S01]  /*6e50*/  UISETP.NE.AND UP0, UPT, UR46, URZ, UPT ;  /* 0x000000ff2e00728c */ /* 0x000fe2000bf05270 */
[----:B------:R-:W-:Y:S11]  /*6e60*/  LEA R2, R71, UR43, 0x3 ;  /* 0x0000002b47027c11 */ /* 0x000ff6000f8e18ff */
[----:B------:R-:W-:Y:S01]  /*6e70*/  @P1 SHF.L.U32 R3, R61, 0x1f, RZ ;  /* 0x0000001f3d031819 */ /* 0x000fe200000006ff */
[----:B------:R-:W-:Y:S06]  /*6e80*/  BRA.U !UP0, `(.L_x_109) ;  /* 0x0000000108247547 */ /* 0x000fec000b800000 */
[----:B-1----:R-:W-:Y:S01]  /*6e90*/  IMAD.U32 R4, RZ, RZ, UR45 ;  /* 0x0000002dff047e24 */ /* 0x002fe2000f8e00ff */
[----:B------:R-:W-:Y:S01]  /*6ea0*/  MOV R0, UR54 ;  /* 0x0000003600007c02 */ /* 0x000fe20008000f00 */
[----:B------:R-:W-:Y:S03]  /*6eb0*/  UIADD3 UR4, UPT, UPT, UR45, 0x1, URZ ;  /* 0x000000012d047890 */ /* 0x000fe6000fffe0ff */
[----:B------:R-:W-:Y:S01]  /*6ec0*/  @P1 LEA R4, R4, UR43, 0x3 ;  /* 0x0000002b04041c11 */ /* 0x000fe2000f8e18ff */
[----:B------:R-:W-:Y:S04]  /*6ed0*/  UISETP.NE.AND UP0, UPT, UR4, 0x4, UPT ;  /* 0x000000040400788c */ /* 0x000fe8000bf05270 */
[----:B------:R-:W-:Y:S01]  /*6ee0*/  @P1 VIADD R4, R4, 0x40 ;  /* 0x0000004004041836 */ /* 0x000fe20000000000 */
[----:B------:R-:W-:Y:S04]  /*6ef0*/  USEL UR45, UR4, URZ, UP0 ;  /* 0x000000ff042d7287 */ /* 0x000fe80008000000 */
[----:B------:R-:W-:Y:S04]  /*6f00*/  @P1 PRMT R0, R0, 0x654, R4 ;  /* 0x0000065400001816 */ /* 0x000fe80000000004 */
[----:B------:R3:W-:Y:S04]  /*6f10*/  @P1 SYNCS.ARRIVE.TRANS64.RED.A1T0 RZ, [R0+URZ], RZ ;  /* 0x000000ff00ff19a7 */ /* 0x0007e800081004ff */
.L_x_109:
[----:B------:R-:W4:Y:S01]  /*6f20*/  @P1 SYNCS.PHASECHK.TRANS64.TRYWAIT P0, [R2+URZ+0x20], R3 ;  /* 0x00002003020015a7 */ /* 0x000f2200080011ff */
[----:B------:R-:W-:Y:S01]  /*6f30*/  BSSY B1, `(.L_x_110) ;  /* 0x0000016000017945 */ /* 0x000fe20003800000 */
[----:B----4-:R-:W-:Y:S03]  /*6f40*/  @P1 SEL R72, RZ, 0x1, !P0 ;  /* 0x00000001ff481807 */ /* 0x010fe60004000000 */
[----:B------:R-:W-:Y:S05]  /*6f50*/  @!P1 BRA `(.L_x_111) ;  /* 0x00000000004c9947 */ /* 0x000fea0003800000 */
[----:B------:R-:W-:Y:S01]  /*6f60*/  ISETP.NE.AND P0, PT, R72, RZ, PT ;  /* 0x000000ff4800720c */ /* 0x000fe20003f05270 */
[----:B------:R-:W-:Y:S01]  /*6f70*/  BSSY B0, `(.L_x_112) ;  /* 0x000000b000007945 */ /* 0x000fe20003800000 */
[----:B------:R-:W-:Y:S11]  /*6f80*/  ISETP.NE.AND P1, PT, R73, RZ, PT ;  /* 0x000000ff4900720c */ /* 0x000ff60003f25270 */
[----:B------:R-:W-:Y:S02]  /*6f90*/  @!UPT UIADD3 URZ, UPT, UPT, URZ, URZ, URZ ;  /* 0x000000fffffff290 */ /* 0x000fe4000fffe0ff */
[C---:B-1----:R-:W-:Y:S01]  /*6fa0*/  @P1 IMAD R6, R71.reuse, 0x2000, R64 ;  /* 0x0000200047061824 */ /* 0x042fe200078e0240 */
[C---:B------:R-:W-:Y:S01]  /*6fb0*/  @P1 LEA R4, R71.reuse, R62, 0xd ;  /* 0x0000003e47041211 */ /* 0x040fe200078e68ff */
[C---:B------:R-:W-:Y:S02]  /*6fc0*/  @P1 IMAD R5, R71.reuse, 0x2000, R63 ;  /* 0x0000200047051824 */ /* 0x040fe400078e023f */
[----:B------:R-:W-:Y:S01]  /*6fd0*/  @P1 IMAD R3, R71, 0x2000, R58 ;  /* 0x0000200047031824 */ /* 0x000fe200078e023a */
[----:B------:R-:W-:Y:S06]  /*6fe0*/  @P0 BRA `(.L_x_113) ;  /* 0x00000000000c0947 */ /* 0x000fec0003800000 */
[----:B---3--:R-:W-:Y:S04]  /*6ff0*/  SHF.L.U32 R0, R61, 0x1f, RZ ;  /* 0x0000001f3d007819 */ /* 0x008fe800000006ff */
[----:B------:R-:W1:Y:S02]  /*7000*/  SYNCS.PHASECHK.TRANS64.TRYWAIT P0, [R2+URZ+0x20], R0 ;  /* 0x00002000020075a7 */ /* 0x000e6400080011ff */
[----:B-1----:R-:W-:Y:S05]  /*7010*/  @!P0 BRA `(.L_x_114) ;  /* 0x0000002000948947 */ /* 0x002fea0003800000 */
.L_x_113:
[----:B------:R-:W-:Y:S05]  /*7020*/  BSYNC B0 ;  /* 0x0000000000007941 */ /* 0x000fea0003800000 */
.L_x_112:
[----:B------:R-:W-:Y:S02]  /*7030*/  ISETP.NE.AND P0, PT, R73, RZ, PT ;  /* 0x000000ff4900720c */ /* 0x000fe40003f05270 */
[----:B------:R-:W-:Y:S11]  /*7040*/  IADD3 R71, PT, PT, R71, 0x1, RZ ;  /* 0x0000000147477810 */ /* 0x000ff60007ffe0ff */
[----:B------:R4:W1:Y:S04]  /*7050*/  @P0 LDS.128 R32, [R6] ;  /* 0x0000000006200984 */ /* 0x0008680000000c00 */
[----:B------:R4:W1:Y:S04]  /*7060*/  @P0 LDS.128 R36, [R5+0x10] ;  /* 0x0000100005240984 */ /* 0x0008680000000c00 */
[----:B------:R4:W1:Y:S04]  /*7070*/  @P0 LDS.128 R40, [R4+0x20] ;  /* 0x0000200004280984 */ /* 0x0008680000000c00 */
[----:B------:R4:W1:Y:S02]  /*7080*/  @P0 LDS.128 R44, [R3+0x30] ;  /* 0x00003000032c0984 */ /* 0x0008640000000c00 */
.L_x_111:
[----:B------:R-:W-:Y:S05]  /*7090*/  BSYNC B1 ;  /* 0x0000000000017941 */ /* 0x000fea0003800000 */
.L_x_110:
[----:B-1-3--:R-:W-:Y:S05]  /*70a0*/  VIADD R0, R25, 0x10 ;  /* 0x0000001019007836 */ /* 0x00afea0000000000 */
[----:B------:R-:W-:Y:S04]  /*70b0*/  SHF.R.U32.HI R0, RZ, 0x15, R0 ;  /* 0x00000015ff007819 */ /* 0x000fe80000011600 */
[----:B------:R-:W-:Y:S11]  /*70c0*/  LOP3.LUT P0, RZ, R0, 0x3, R52, 0x48, !PT ;  /* 0x0000000300ff7812 */ /* 0x000ff60007804834 */
[----:B------:R-:W-:Y:S02]  /*70d0*/  @!UPT UIADD3 URZ, UPT, UPT, URZ, URZ, URZ ;  /* 0x000000fffffff290 */ /* 0x000fe4000fffe0ff */
[----:B------:R-:W-:Y:S05]  /*70e0*/  @!P0 BRA `(.L_x_115) ;  /* 0x0000000000408947 */ /* 0x000fea0003800000 */
[----:B------:R-:W1:Y:S01]  /*70f0*/  LDCU.64 UR8, c[0x4][0x70] ;  /* 0x01000e00ff0877ac */ /* 0x000e620008000a00 */
[----:B----4-:R-:W-:Y:S01]  /*7100*/  MOV R3, 0x0 ;  /* 0x0000000000037802 */ /* 0x010fe20000000f00 */
[----:B------:R-:W-:Y:S02]  /*7110*/  HFMA2 R12, -RZ, RZ, 0, 5.9604644775390625e-08 ;  /* 0x00000001ff0c7431 */ /* 0x000fe400000001ff */
[----:B------:R-:W-:Y:S02]  /*7120*/  IMAD.MOV.U32 R8, RZ, RZ, 0x192 ;  /* 0x00000192ff087424 */ /* 0x000fe400078e00ff */
[----:B------:R-:W-:Y:S01]  /*7130*/  IMAD.MOV.U32 R13, RZ, RZ, RZ ;  /* 0x000000ffff0d7224 */ /* 0x000fe200078e00ff */
[----:B------:R-:W3:Y:S01]  /*7140*/  LDCU.64 UR6, c[0x4][0x78] ;  /* 0x01000f00ff0677ac */ /* 0x000ee20008000a00 */
[----:B------:R-:W4:Y:S01]  /*7150*/  LDC.64 R2, c[0x4][R3] ;  /* 0x0100000003027b82 */ /* 0x000f220000000a00 */
[----:B------:R-:W5:Y:S01]  /*7160*/  LDCU.64 UR4, c[0x4][0x10] ;  /* 0x01000200ff0477ac */ /* 0x000f620008000a00 */
[----:B-1----:R-:W-:Y:S01]  /*7170*/  MOV R5, UR9 ;  /* 0x0000000900057c02 */ /* 0x002fe20008000f00 */
[----:B------:R-:W-:Y:S01]  /*7180*/  IMAD.U32 R4, RZ, RZ, UR8 ;  /* 0x00000008ff047e24 */ /* 0x000fe2000f8e00ff */
[----:B---3--:R-:W-:Y:S01]  /*7190*/  MOV R7, UR7 ;  /* 0x0000000700077c02 */ /* 0x008fe20008000f00 */
[----:B------:R-:W-:Y:S01]  /*71a0*/  IMAD.U32 R6, RZ, RZ, UR6 ;  /* 0x00000006ff067e24 */ /* 0x000fe2000f8e00ff */
[----:B-----5:R-:W-:Y:S01]  /*71b0*/  MOV R11, UR5 ;  /* 0x00000005000b7c02 */ /* 0x020fe20008000f00 */
[----:B------:R-:W-:Y:S02]  /*71c0*/  IMAD.U32 R10, RZ, RZ, UR4 ;  /* 0x00000004ff0a7e24 */ /* 0x000fe4000f8e00ff */
[----:B------:R-:W-:Y:S07]  /*71d0*/  LEPC R20, `(.L_x_115) ;  /* 0x000000001014794e */ /* 0x000fee0000000000 */
[----:B--2-4-:R-:W-:Y:S05]  /*71e0*/  CALL.ABS.NOINC R2 ;  /* 0x0000000002007343 */ /* 0x014fea0003c00000 */
.L_x_115:
[----:B------:R-:W-:Y:S05]  /*71f0*/  WARPSYNC.ALL ;  /* 0x0000000000007948 */ /* 0x000fea0003800000 */
[----:B------:R-:W-:Y:S01]  /*7200*/  R2UR UR4, R25 ;  /* 0x00000000190472ca */ /* 0x000fe200000e0000 */
[----:B------:R-:W-:Y:S01]  /*7210*/  BSSY.RECONVERGENT B0, `(.L_x_116) ;  /* 0x0000041000007945 */ /* 0x000fe20003800200 */
[----:B------:R-:W-:Y:S02]  /*7220*/  ISETP.NE.AND P6, PT, R69, RZ, PT ;  /* 0x000000ff4500720c */ /* 0x000fe40003fc5270 */
[----:B------:R-:W-:Y:S02]  /*7230*/  ISETP.NE.AND P0, PT, R66, RZ, PT ;  /* 0x000000ff4200720c */ /* 0x000fe40003f05270 */
[----:B------:R-:W-:Y:S07]  /*7240*/  MOV R20, UR45 ;  /* 0x0000002d00147c02 */ /* 0x000fee0008000f00 */
[----:B----4-:R-:W1:Y:S02]  /*7250*/  LDTM.x16 R4, tmem[UR4+0x10] ;  /* 0x00001004000479ee */ /* 0x010e640008240000 */
[----:B------:R-:W-:Y:S01]  /*7260*/  @P6 LEA R20, R20, UR43, 0x3 ;  /* 0x0000002b14146c11 */ /* 0x000fe2000f8e18ff */
[C---:B-1----:R-:W-:Y:S01]  /*7270*/  FMUL R0, R24.reuse, R4 ;  /* 0x0000000418007220 */ /* 0x042fe20000400000 */
        /* <DEDUP_REMOVED lines=33> */
[----:B------:R-:W-:Y:S01]  /*7490*/  FFMA R15, R27, R47, R19 ;  /* 0x0000002f1b0f7223 */ /* 0x000fe20000000013 */
[----:B------:R-:W-:Y:S02]  /*74a0*/  MOV R16, UR54 ;  /* 0x0000003600107c02 */ /* 0x000fe40008000f00 */
[----:B------:R-:W-:Y:S02]  /*74b0*/  @P6 IADD3 R17, PT, PT, R20, 0x40, RZ ;  /* 0x0000004014116810 */ /* 0x000fe40007ffe0ff */
[----:B------:R1:W-:Y:S01]  /*74c0*/  STS.128 [R58+0x2030], R12 ;  /* 0x0020300c3a007388 */ /* 0x0003e20000000c00 */
[----:B------:R-:W-:Y:S02]  /*74d0*/  LEA R0, R71, UR43, 0x3 ;  /* 0x0000002b47007c11 */ /* 0x000fe4000f8e18ff */
[----:B------:R-:W-:Y:S01]  /*74e0*/  @P6 PRMT R16, R16, 0x654, R17 ;  /* 0x0000065410106816 */ /* 0x000fe20000000011 */
[----:B------:R-:W-:Y:S01]  /*74f0*/  @!PT LDS RZ, [RZ] ;  /* 0x00000000fffff984 */ /* 0x000fe20000000800 */
[----:B------:R-:W-:Y:S01]  /*7500*/  @!PT LDS RZ, [RZ] ;  /* 0x00000000fffff984 */ /* 0x000fe20000000800 */
[----:B------:R-:W-:Y:S01]  /*7510*/  @!PT LDS RZ, [RZ] ;  /* 0x00000000fffff984 */ /* 0x000fe20000000800 */
[----:B------:R-:W-:Y:S01]  /*7520*/  @!PT LDS RZ, [RZ] ;  /* 0x00000000fffff984 */ /* 0x000fe20000000800 */
[----:B------:R3:W-:Y:S06]  /*7530*/  MEMBAR.ALL.CTA ;  /* 0x0000000000007992 */ /* 0x0007ec0000008000 */
[----:B---3--:R-:W3:Y:S01]  /*7540*/  FENCE.VIEW.ASYNC.S ;  /* 0x00000000000073c6 */ /* 0x008ee20000000000 */
[----:B------:R-:W-:Y:S01]  /*7550*/  @P6 SHF.L.U32 R2, R61, 0x1f, RZ ;  /* 0x0000001f3d026819 */ /* 0x000fe200000006ff */
[----:B---3--:R-:W-:Y:S06]  /*7560*/  BAR.SYNC.DEFER_BLOCKING 0x1, 0x80 ;  /* 0x0042000000007b1d */ /* 0x008fec0000010000 */
[----:B------:R-:W-:Y:S05]  /*7570*/  @P0 BRA `(.L_x_117) ;  /* 0x0000000000280947 */ /* 0x000fea0003800000 */
[----:B------:R-:W3:Y:S01]  /*7580*/  LDCU.64 UR6, c[0x0][0x348] ;  /* 0x00006900ff0677ac */ /* 0x000ee20008000a00 */
[----:B------:R-:W-:Y:S02]  /*7590*/  UIADD3 UR9, UPT, UPT, UR49, 0x10, URZ ;  /* 0x0000001031097890 */ /* 0x000fe4000fffe0ff */
[----:B------:R-:W-:Y:S01]  /*75a0*/  UIADD3 UR8, UPT, UPT, UR43, 0x2200, URZ ;  /* 0x000022002b087890 */ /* 0x000fe2000fffe0ff */
[----:B------:R-:W-:Y:S01]  /*75b0*/  UMOV UR10, UR50 ;  /* 0x00000032000a7c82 */ /* 0x000fe20008000000 */
[----:B------:R-:W-:Y:S01]  /*75c0*/  UMOV UR11, UR60 ;  /* 0x0000003c000b7c82 */ /* 0x000fe20008000000 */
[----:B---3--:R-:W-:Y:S04]  /*75d0*/  UIADD3 UR4, UP0, UPT, UR6, 0x680, URZ ;  /* 0x0000068006047890 */ /* 0x008fe8000ff1e0ff */
[----:B------:R-:W-:Y:S09]  /*75e0*/  UIADD3.X UR5, UPT, UPT, URZ, UR7, URZ, UP0, !UPT ;  /* 0x00000007ff057290 */ /* 0x000ff200087fe4ff */
[----:B------:R3:W-:Y:S01]  /*75f0*/  UTMASTG.3D [UR8], [UR4] ;  /* 0x00000008040073b5 */ /* 0x0007e20008010000 */
[----:B------:R0:W-:Y:S01]  /*7600*/  UTMACMDFLUSH ;  /* 0x00000000000079b7 */ /* 0x0001e20000000000 */
[----:B---3--:R-:W-:Y:S04]  /*7610*/  DEPBAR.LE SB0, 0x1 ;  /* 0x000080400000791a */ /* 0x008fe80000000000 */
.L_x_117:
[----:B------:R-:W-:Y:S05]  /*7620*/  BSYNC.RECONVERGENT B0 ;  /* 0x0000000000007941 */ /* 0x000fea0003800200 */
.L_x_116:
[----:B------:R-:W-:Y:S01]  /*7630*/  BAR.SYNC.DEFER_BLOCKING 0x1, 0x80 ;  /* 0x0042000000007b1d */ /* 0x000fe20000010000 */
[----:B------:R-:W-:Y:S04]  /*7640*/  UIADD3 UR4, UPT, UPT, UR45, 0x1, URZ ;  /* 0x000000012d047890 */ /* 0x000fe8000fffe0ff */
[----:B------:R-:W-:Y:S04]  /*7650*/  UISETP.NE.AND UP0, UPT, UR4, 0x4, UPT ;  /* 0x000000040400788c */ /* 0x000fe8000bf05270 */
[----:B------:R-:W-:Y:S01]  /*7660*/  USEL UR44, UR4, URZ, UP0 ;  /* 0x000000ff042c7287 */ /* 0x000fe20008000000 */
[----:B------:R3:W-:Y:S01]  /*7670*/  @P6 SYNCS.ARRIVE.TRANS64.RED.A1T0 RZ, [R16+URZ], RZ ;  /* 0x000000ff10ff69a7 */ /* 0x0007e200081004ff */
[----:B------:R-:W-:Y:S01]  /*7680*/  BSSY B1, `(.L_x_118) ;  /* 0x0000017000017945 */ /* 0x000fe20003800000 */
[----:B------:R-:W4:Y:S02]  /*7690*/  @P6 SYNCS.PHASECHK.TRANS64.TRYWAIT P0, [R0+URZ+0x20], R2 ;  /* 0x00002002000065a7 */ /* 0x000f2400080011ff */
[----:B----4-:R-:W-:Y:S01]  /*76a0*/  @P6 SEL R72, RZ, 0x1, !P0 ;  /* 0x00000001ff486807 */ /* 0x010fe20004000000 */
[----:B---3--:R-:W-:Y:S06]  /*76b0*/  @!P6 BRA `(.L_x_119) ;  /* 0x00000000004ce947 */ /* 0x008fec0003800000 */
        /* <DEDUP_REMOVED lines=9> */
[----:B------:R-:W-:Y:S04]  /*7750*/  SHF.L.U32 R6, R61, 0x1f, RZ ;  /* 0x0000001f3d067819 */ /* 0x000fe800000006ff */
[----:B------:R-:W1:Y:S02]  /*7760*/  SYNCS.PHASECHK.TRANS64.TRYWAIT P0, [R0+URZ+0x20], R6 ;  /* 0x00002006000075a7 */ /* 0x000e6400080011ff */
[----:B-1----:R-:W-:Y:S05]  /*7770*/  @!P0 BRA `(.L_x_122) ;  /* 0x0000001800d08947 */ /* 0x002fea0003800000 */
.L_x_121:
[----:B------:R-:W-:Y:S05]  /*7780*/  BSYNC B0 ;  /* 0x0000000000007941 */ /* 0x000fea0003800000 */
.L_x_120:
[----:B------:R-:W-:Y:S02]  /*7790*/  ISETP.NE.AND P0, PT, R73, RZ, PT ;  /* 0x000000ff4900720c */ /* 0x000fe40003f05270 */
[----:B------:R-:W-:Y:S11]  /*77a0*/  IADD3 R71, PT, PT, R71, 0x1, RZ ;  /* 0x0000000147477810 */ /* 0x000ff60007ffe0ff */
[----:B------:R3:W4:Y:S04]  /*77b0*/  @P0 LDS.128 R32, [R5] ;  /* 0x0000000005200984 */ /* 0x0007280000000c00 */
[----:B------:R3:W1:Y:S04]  /*77c0*/  @P0 LDS.128 R36, [R4+0x10] ;  /* 0x0000100004240984 */ /* 0x0006680000000c00 */
[----:B------:R3:W1:Y:S04]  /*77d0*/  @P0 LDS.128 R40, [R3+0x20] ;  /* 0x0000200003280984 */ /* 0x0006680000000c00 */
[----:B------:R3:W1:Y:S02]  /*77e0*/  @P0 LDS.128 R44, [R2+0x30] ;  /* 0x00003000022c0984 */ /* 0x0006640000000c00 */
.L_x_119:
[----:B------:R-:W-:Y:S05]  /*77f0*/  BSYNC B1 ;  /* 0x0000000000017941 */ /* 0x000fea0003800000 */
.L_x_118:
[----:B-1----:R-:W-:Y:S05]  /*7800*/  VIADD R0, R25, 0x20 ;  /* 0x0000002019007836 */ /* 0x002fea0000000000 */
[----:B------:R-:W-:Y:S04]  /*7810*/  SHF.R.U32.HI R0, RZ, 0x15, R0 ;  /* 0x00000015ff007819 */ /* 0x000fe80000011600 */
[----:B------:R-:W-:Y:S11]  /*7820*/  LOP3.LUT P0, RZ, R0, 0x3, R52, 0x48, !PT ;  /* 0x0000000300ff7812 */ /* 0x000ff60007804834 */
[----:B------:R-:W-:Y:S02]  /*7830*/  @!UPT UIADD3 URZ, UPT, UPT, URZ, URZ, URZ ;  /* 0x000000fffffff290 */ /* 0x000fe4000fffe0ff */
[----:B------:R-:W-:Y:S05]  /*7840*/  @!P0 BRA `(.L_x_123) ;  /* 0x0000000000408947 */ /* 0x000fea0003800000 */
[----:B------:R-:W1:Y:S01]  /*7850*/  LDCU.64 UR8, c[0x4][0x70] ;  /* 0x01000e00ff0877ac */ /* 0x000e620008000a00 */
[----:B---3--:R-:W-:Y:S01]  /*7860*/  MOV R3, 0x0 ;  /* 0x0000000000037802 */ /* 0x008fe20000000f00 */
[----:B------:R-:W-:Y:S02]  /*7870*/  HFMA2 R12, -RZ, RZ, 0, 5.9604644775390625e-08 ;  /* 0x00000001ff0c7431 */ /* 0x000fe400000001ff */
[----:B------:R-:W-:Y:S02]  /*7880*/  IMAD.MOV.U32 R8, RZ, RZ, 0x192 ;  /* 0x00000192ff087424 */ /* 0x000fe400078e00ff */
[----:B------:R-:W-:Y:S01]  /*7890*/  IMAD.MOV.U32 R13, RZ, RZ, RZ ;  /* 0x000000ffff0d7224 */ /* 0x000fe200078e00ff */
[----:B------:R-:W3:Y:S01]  /*78a0*/  LDCU.64 UR6, c[0x4][0x78] ;  /* 0x01000f00ff0677ac */ /* 0x000ee20008000a00 */
[----:B------:R-:W2:Y:S01]  /*78b0*/  LDC.64 R2, c[0x4][R3] ;  /* 0x0100000003027b82 */ /* 0x000ea20000000a00 */
        /* <DEDUP_REMOVED lines=9> */
.L_x_123:
[----:B------:R-:W-:Y:S05]  /*7950*/  WARPSYNC.ALL ;  /* 0x0000000000007948 */ /* 0x000fea0003800000 */
[----:B------:R-:W-:Y:S01]  /*7960*/  R2UR UR4, R25 ;  /* 0x00000000190472ca */ /* 0x000fe200000e0000 */
[----:B------:R-:W-:Y:S01]  /*7970*/  BSSY.RECONVERGENT B0, `(.L_x_124) ;  /* 0x0000041000007945 */ /* 0x000fe20003800200 */
[----:B------:R-:W-:Y:S02]  /*7980*/  ISETP.NE.AND P6, PT, R69, RZ, PT ;  /* 0x000000ff4500720c */ /* 0x000fe40003fc5270 */
[----:B------:R-:W-:Y:S02]  /*7990*/  ISETP.NE.AND P0, PT, R66, RZ, PT ;  /* 0x000000ff4200720c */ /* 0x000fe40003f05270 */
[----:B------:R-:W-:Y:S07]  /*79a0*/  MOV R20, UR44 ;  /* 0x0000002c00147c02 */ /* 0x000fee0008000f00 */
[----:B---3--:R-:W1:Y:S02]  /*79b0*/  LDTM.x16 R4, tmem[UR4+0x20] ;  /* 0x00002004000479ee */ /* 0x008e640008240000 */
[----:B------:R-:W-:Y:S01]  /*79c0*/  @P6 LEA R20, R20, UR43, 0x3 ;  /* 0x0000002b14146c11 */ /* 0x000fe2000f8e18ff */
[C---:B-1----:R-:W-:Y:S01]  /*79d0*/  FMUL R0, R24.reuse, R4 ;  /* 0x0000000418007220 */ /* 0x042fe20000400000 */
[C---:B------:R-:W-:Y:S01]  /*79e0*/  FMUL R2, R24.reuse, R5 ;  /* 0x0000000518027220 */ /* 0x040fe20000400000 */
[C---:B------:R-:W-:Y:S01]  /*79f0*/  FMUL R3, R24.reuse, R6 ;  /* 0x0000000618037220 */ /* 0x040fe20000400000 */
[C---:B------:R-:W-:Y:S01]  /*7a00*/  FMUL R7, R24.reuse, R7 ;  /* 0x0000000718077220 */ /* 0x040fe20000400000 */
[C---:B----4-:R-:W-:Y:S01]  /*7a10*/  FFMA R28, R27.reuse, R32, R0 ;  /* 0x000000201b1c7223 */ /* 0x050fe20000000000 */
        /* <DEDUP_REMOVED lines=54> */
.L_x_125:
[----:B------:R-:W-:Y:S05]  /*7d80*/  BSYNC.RECONVERGENT B0 ;  /* 0x0000000000007941 */ /* 0x000fea0003800200 */
.L_x_124:
        /* <DEDUP_REMOVED lines=21> */
.L_x_129:
[----:B------:R-:W-:Y:S05]  /*7ee0*/  BSYNC B0 ;  /* 0x0000000000007941 */ /* 0x000fea0003800000 */
.L_x_128:
[----:B------:R-:W-:Y:S11]  /*7ef0*/  ISETP.NE.AND P0, PT, R73, RZ, PT ;  /* 0x000000ff4900720c */ /* 0x000ff60003f05270 */
[----:B------:R-:W-:Y:S02]  /*7f00*/  @!UPT UIADD3 URZ, UPT, UPT, URZ, URZ, URZ ;  /* 0x000000fffffff290 */ /* 0x000fe4000fffe0ff */
[----:B------:R3:W4:Y:S04]  /*7f10*/  @P0 LDS.128 R32, [R4] ;  /* 0x0000000004200984 */ /* 0x0007280000000c00 */
[----:B------:R3:W1:Y:S04]  /*7f20*/  @P0 LDS.128 R36, [R3+0x10] ;  /* 0x0000100003240984 */ /* 0x0006680000000c00 */
[----:B------:R3:W1:Y:S04]  /*7f30*/  @P0 LDS.128 R40, [R2+0x20] ;  /* 0x0000200002280984 */ /* 0x0006680000000c00 */
[----:B------:R3:W1:Y:S02]  /*7f40*/  @P0 LDS.128 R44, [R71+0x30] ;  /* 0x00003000472c0984 */ /* 0x0006640000000c00 */
.L_x_127:
[----:B------:R-:W-:Y:S05]  /*7f50*/  BSYNC B1 ;  /* 0x0000000000017941 */ /* 0x000fea0003800000 */
.L_x_126:
        /* <DEDUP_REMOVED lines=21> */
.L_x_131:
[----:B------:R-:W-:Y:S01]  /*80b0*/  ISETP.NE.AND P0, PT, R66, RZ, PT ;  /* 0x000000ff4200720c */ /* 0x000fe20003f05270 */
[----:B------:R-:W-:Y:S05]  /*80c0*/  WARPSYNC.ALL ;  /* 0x0000000000007948 */ /* 0x000fea0003800000 */
[----:B------:R-:W-:Y:S01]  /*80d0*/  R2UR UR4, R25 ;  /* 0x00000000190472ca */ /* 0x000fe200000e0000 */
[----:B------:R-:W-:Y:S11]  /*80e0*/  BSSY.RECONVERGENT B0, `(.L_x_132) ;  /* 0x000003f000007945 */ /* 0x000ff60003800200 */
[----:B------:R-:W-:Y:S01]  /*80f0*/  @!UPT UIADD3 URZ, UPT, UPT, URZ, URZ, URZ ;  /* 0x000000fffffff290 */ /* 0x000fe2000fffe0ff */
[----:B---3--:R-:W1:Y:S01]  /*8100*/  LDTM.x16 R4, tmem[UR4+0x30] ;  /* 0x00003004000479ee */ /* 0x008e620008240000 */
[----:B------:R-:W-:Y:S01]  /*8110*/  R2UR UR4, R70 ;  /* 0x00000000460472ca */ /* 0x000fe200000e0000 */
[----:B------:R-:W-:Y:S11]  /*8120*/  NOP ;  /* 0x0000000000007918 */ /* 0x000ff60000000000 */
[----:B------:R-:W-:Y:S01]  /*8130*/  @!UPT UIADD3 URZ, UPT, UPT, URZ, URZ, URZ ;  /* 0x000000fffffff290 */ /* 0x000fe2000fffe0ff */
[----:B------:R-:W-:Y:S04]  /*8140*/  UIADD3 UR4, UPT, UPT, UR4, 0xb0, URZ ;  /* 0x000000b004047890 */ /* 0x000fe8000fffe0ff */
[----:B------:R-:W-:Y:S01]  /*8150*/  UPRMT UR4, UR54, 0x654, UR4 ;  /* 0x0000065436047896 */ /* 0x000fe20008000004 */
[C---:B-1----:R-:W-:Y:S01]  /*8160*/  FMUL R0, R24.reuse, R4 ;  /* 0x0000000418007220 */ /* 0x042fe20000400000 */
[C---:B------:R-:W-:Y:S01]  /*8170*/  FMUL R2, R24.reuse, R5 ;  /* 0x0000000518027220 */ /* 0x040fe20000400000 */
[C---:B------:R-:W-:Y:S06]  /*8180*/  FMUL R3, R24.reuse, R6 ;  /* 0x0000000618037220 */ /* 0x040fec0000400000 */
[----:B------:R-:W-:Y:S01]  /*8190*/  SYNCS.ARRIVE.TRANS64.RED.A1T0 RZ, [UR4], RZ ;  /* 0x000000ffffff79a7 */ /* 0x000fe20008100404 */
[C---:B----4-:R-:W-:Y:S01]  /*81a0*/  FFMA R28, R27.reuse, R32, R0 ;  /* 0x000000201b1c7223 */ /* 0x050fe20000000000 */
[C---:B------:R-:W-:Y:S01]  /*81b0*/  FFMA R29, R27.reuse, R33, R2 ;  /* 0x000000211b1d7223 */ /* 0x040fe20000000002 */
        /* <DEDUP_REMOVED lines=49> */
.L_x_133:
[----:B------:R-:W-:Y:S05]  /*84d0*/  BSYNC.RECONVERGENT B0 ;  /* 0x0000000000007941 */ /* 0x000fea0003800200 */
.L_x_132:
[----:B------:R-:W-:Y:S01]  /*84e0*/  BAR.SYNC.DEFER_BLOCKING 0x1, 0x80 ;  /* 0x0042000000007b1d */ /* 0x000fe20000010000 */
[----:B------:R-:W-:Y:S01]  /*84f0*/  UISETP.NE.AND UP0, UPT, UR46, -0x4, UPT ;  /* 0xfffffffc2e00788c */ /* 0x000fe2000bf05270 */
[----:B------:R-:W-:Y:S08]  /*8500*/  IADD3 R22, PT, PT, R22, 0x1, RZ ;  /* 0x0000000116167810 */ /* 0x000ff00007ffe0ff */
[----:B------:R-:W-:Y:S05]  /*8510*/  BRA.U !UP0, `(.L_x_134) ;  /* 0x0000000108287547 */ /* 0x000fea000b800000 */
[----:B------:R-:W-:Y:S01]  /*8520*/  ISETP.NE.AND P0, PT, R69, RZ, PT ;  /* 0x000000ff4500720c */ /* 0x000fe20003f05270 */
[----:B------:R-:W-:Y:S01]  /*8530*/  IMAD.U32 R2, RZ, RZ, UR45 ;  /* 0x0000002dff027e24 */ /* 0x000fe2000f8e00ff */
[----:B------:R-:W-:Y:S01]  /*8540*/  UIADD3 UR4, UPT, UPT, UR45, 0x1, URZ ;  /* 0x000000012d047890 */ /* 0x000fe2000fffe0ff */
[----:B------:R-:W-:Y:S03]  /*8550*/  IMAD.U32 R0, RZ, RZ, UR54 ;  /* 0x00000036ff007e24 */ /* 0x000fe6000f8e00ff */
[----:B------:R-:W-:Y:S04]  /*8560*/  UISETP.NE.AND UP0, UPT, UR4, 0x4, UPT ;  /* 0x000000040400788c */ /* 0x000fe8000bf05270 */
[----:B------:R-:W-:Y:S03]  /*8570*/  USEL UR45, UR4, URZ, UP0 ;  /* 0x000000ff042d7287 */ /* 0x000fe60008000000 */
[----:B------:R-:W-:Y:S05]  /*8580*/  @P0 LEA R2, R2, UR43, 0x3 ;  /* 0x0000002b02020c11 */ /* 0x000fea000f8e18ff */
[----:B------:R-:W-:Y:S05]  /*8590*/  @P0 VIADD R2, R2, 0x40 ;  /* 0x0000004002020836 */ /* 0x000fea0000000000 */
[----:B------:R-:W-:Y:S04]  /*85a0*/  @P0 PRMT R0, R0, 0x654, R2 ;  /* 0x0000065400000816 */ /* 0x000fe80000000002 */
[----:B------:R3:W-:Y:S03]  /*85b0*/  @P0 SYNCS.ARRIVE.TRANS64.RED.A1T0 RZ, [R0+URZ], RZ ;  /* 0x000000ff00ff09a7 */ /* 0x0007e600081004ff */
.L_x_134:
[----:B------:R-:W-:Y:S01]  /*85c0*/  R2UR UR5, R53 ;  /* 0x00000000350572ca */ /* 0x000fe200000e0000 */
[----:B------:R-:W-:Y:S01]  /*85d0*/  UISETP.NE.AND UP0, UPT, UR62, URZ, UPT ;  /* 0x000000ff3e00728c */ /* 0x000fe2000bf05270 */
[----:B------:R-:W-:Y:S01]  /*85e0*/  R2UR UR4, R54 ;  /* 0x00000000360472ca */ /* 0x000fe200000e0000 */
[----:B------:R-:W-:Y:S01]  /*85f0*/  UIADD3 UR46, UPT, UPT, UR46, 0x4, URZ ;  /* 0x000000042e2e7890 */ /* 0x000fe2000fffe0ff */
[----:B------:R-:W-:Y:S01]  /*8600*/  ISETP.NE.AND P0, PT, R57, 0x2, PT ;  /* 0x000000023900780c */ /* 0x000fe20003f05270 */
[----:B------:R-:W-:Y:S01]  /*8610*/  UMOV UR60, UR61 ;  /* 0x0000003d003c7c82 */ /* 0x000fe20008000000 */
[----:B------:R-:W-:Y:S02]  /*8620*/  ISETP.NE.AND P1, PT, R22, 0x4, PT ;  /* 0x000000041600780c */ /* 0x000fe40003f25270 */
[----:B------:R-:W-:Y:S02]  /*8630*/  SEL R2, RZ, 0x1, P0 ;  /* 0x00000001ff027807 */ /* 0x000fe40000000000 */
[----:B---3--:R-:W-:Y:S02]  /*8640*/  SEL R0, RZ, 0x1, P1 ;  /* 0x00000001ff007807 */ /* 0x008fe40000800000 */
[----:B------:R-:W-:Y:S01]  /*8650*/  LOP3.LUT R59, R59, R2, RZ, 0x3c, !PT ;  /* 0x000000023b3b7212 */ /* 0x000fe200078e3cff */
[----:B------:R-:W-:Y:S01]  /*8660*/  UIADD3 UR20, UPT, UPT, UR36, UR5, URZ ;  /* 0x0000000524147290 */ /* 0x000fe2000fffe0ff */
[----:B------:R-:W-:Y:S01]  /*8670*/  LOP3.LUT R60, R60, R0, RZ, 0x3c, !PT ;  /* 0x000000003c3c7212 */ /* 0x000fe200078e3cff */
[----:B------:R-:W-:Y:S01]  /*8680*/  UIADD3 UR16, UPT, UPT, UR37, UR4, URZ ;  /* 0x0000000425107290 */ /* 0x000fe2000fffe0ff */
[----:B------:R-:W-:Y:S02]  /*8690*/  SEL R57, R57, RZ, P0 ;  /* 0x000000ff39397207 */ /* 0x000fe40000000000 */
[----:B------:R-:W-:Y:S01]  /*86a0*/  SEL R22, R22, RZ, P1 ;  /* 0x000000ff16167207 */ /* 0x000fe20000800000 */
[----:B------:R-:W-:Y:S08]  /*86b0*/  BRA.U UP0, `(.L_x_135) ;  /* 0xffffffd100d47547 */ /* 0x000ff0000b83ffff */
[----:B------:R-:W-:-:S09]  /*86c0*/  UISETP.NE.AND UP0, UPT, UR63, URZ, UPT ;  /* 0x000000ff3f00728c */ /* 0x000fd2000bf05270 */
[----:B------:R-:W-:Y:S05]  /*86d0*/  BRA.U !UP0, `(.L_x_136) ;  /* 0x0000000108487547 */ /* 0x000fea000b800000 */
[----:B------:R-:W3:Y:S02]  /*86e0*/  LDCU.64 UR4, c[0x0][0x890] ;  /* 0x00011200ff0477ac */ /* 0x000ee40008000a00 */
[----:B---3--:R-:W-:-:S04]  /*86f0*/  UISETP.NE.U32.AND UP0, UPT, UR4, URZ, UPT ;  /* 0x000000ff0400728c */ /* 0x008fc8000bf05070 */
[----:B------:R-:W-:-:S09]  /*8700*/  UISETP.NE.AND.EX UP0, UPT, UR5, URZ, UPT, UP0 ;  /* 0x000000ff0500728c */ /* 0x000fd2000bf05300 */
[----:B------:R-:W-:Y:S05]  /*8710*/  BRA.U UP0, `(.L_x_137) ;  /* 0x00000001000c7547 */ /* 0x000fea000b800000 */
[----:B------:R-:W-:-:S13]  /*8720*/  FSETP.NEU.AND P0, PT, R27, RZ, PT ;  /* 0x000000ff1b00720b */ /* 0x000fda0003f0d000 */
[----:B------:R-:W-:Y:S05]  /*8730*/  @!P0 EXIT ;  /* 0x000000000000894d */ /* 0x000fea0003800000 */
[----:B------:R-:W-:Y:S05]  /*8740*/  BRA `(.L_x_136) ;  /* 0x00000000002c7947 */ /* 0x000fea0003800000 */
.L_x_137:
[----:B------:R-:W-:Y:S01]  /*8750*/  ISETP.NE.AND P0, PT, R56, RZ, PT ;  /* 0x000000ff3800720c */ /* 0x000fe20003f05270 */
[----:B------:R-:W-:-:S12]  /*8760*/  BSSY.RECONVERGENT B0, `(.L_x_136) ;  /* 0x0000009000007945 */ /* 0x000fd80003800200 */
[----:B------:R-:W-:Y:S05]  /*8770*/  @P0 BRA `(.L_x_138) ;  /* 0x0000000000140947 */ /* 0x000fea0003800000 */
[----:B------:R-:W3:Y:S02]  /*8780*/  LDCU.64 UR4, c[0x0][0x888] ;  /* 0x00011100ff0477ac */ /* 0x000ee40008000a00 */
[----:B---3--:R-:W-:-:S04]  /*8790*/  ISETP.NE.U32.AND P0, PT, RZ, UR4, PT ;  /* 0x00000004ff007c0c */ /* 0x008fc8000bf05070 */
[----:B------:R-:W-:-:S13]  /*87a0*/  ISETP.NE.AND.EX P0, PT, RZ, UR5, PT, P0 ;  /* 0x00000005ff007c0c */ /* 0x000fda000bf05300 */
[----:B------:R-:W-:Y:S05]  /*87b0*/  @!P0 EXIT ;  /* 0x000000000000894d */ /* 0x000fea0003800000 */
[----:B------:R-:W-:Y:S05]  /*87c0*/  BRA `(.L_x_139) ;  /* 0x0000000000087947 */ /* 0x000fea0003800000 */
.L_x_138:
[----:B------:R-:W-:-:S13]  /*87d0*/  FSETP.NEU.AND P0, PT, R27, RZ, PT ;  /* 0x000000ff1b00720b */ /* 0x000fda0003f0d000 */
[----:B------:R-:W-:Y:S05]  /*87e0*/  @!P0 EXIT ;  /* 0x000000000000894d */ /* 0x000fea0003800000 */
.L_x_139:
[----:B------:R-:W-:Y:S05]  /*87f0*/  BSYNC.RECONVERGENT B0 ;  /* 0x0000000000007941 */ /* 0x000fea0003800200 */
.L_x_136:
[----:B------:R-:W-:Y:S01]  /*8800*/  ULEA UR4, UR45, UR43, 0x3 ;  /* 0x0000002b2d047291 */ /* 0x000fe2000f8e18ff */
[----:B------:R-:W-:-:S04]  /*8810*/  DEPBAR.LE SB0, 0x0 ;  /* 0x000080000000791a */ /* 0x000fc80000000000 */
[----:B------:R-:W-:-:S04]  /*8820*/  UIADD3 UR4, UPT, UPT, UR4, 0x40, URZ ;  /* 0x0000004004047890 */ /* 0x000fc8000fffe0ff */
[----:B------:R-:W-:-:S09]  /*8830*/  UPRMT UR4, UR54, 0x654, UR4 ;  /* 0x0000065436047896 */ /* 0x000fd20008000004 */
[----:B------:R-:W-:Y:S01]  /*8840*/  SYNCS.ARRIVE.TRANS64.RED.A1T0 RZ, [UR4], RZ ;  /* 0x000000ffffff79a7 */ /* 0x000fe20008100404 */
[----:B------:R-:W-:Y:S05]  /*8850*/  EXIT ;  /* 0x000000000000794d */ /* 0x000fea0003800000 */
.L_x_24:
[----:B--2---:R2:W3:Y:S02]  /*8860*/  SYNCS.PHASECHK.TRANS64.TRYWAIT P0, [R0+URZ+0xe0], R2 ;  /* 0x0000e002000075a7 */ /* 0x0044e400080011ff */
[----:B---3--:R-:W-:Y:S05]  /*8870*/  @!P0 NANOSLEEP.SYNCS 0x989680 ;  /* 0x009896800000895d */ /* 0x008fea0003900000 */
[----:B------:R-:W3:Y:S02]  /*8880*/  @!P0 SYNCS.PHASECHK.TRANS64 P0, [R0+URZ+0xe0], R2 ;  /* 0x0000e002000085a7 */ /* 0x000ee400080010ff */
[----:B---3--:R-:W-:Y:S05]  /*8890*/  @!P0 BRA `(.L_x_24) ;  /* 0xfffffffc00f08947 */ /* 0x008fea000383ffff */
[----:B------:R-:W-:Y:S05]  /*88a0*/  BRA `(.L_x_140) ;  /* 0xffffff8c00f47947 */ /* 0x000fea000383ffff */
.L_x_27:
[----:B-1----:R-:W-:-:S07]  /*88b0*/  MOV R0, UR57 ;  /* 0x0000003900007c02 */ /* 0x002fce0008000f00 */
.L_x_141:
[----:B-1----:R1:W2:Y:S02]  /*88c0*/  SYNCS.PHASECHK.TRANS64.TRYWAIT P0, [R0+URZ+0x10], R3 ;  /* 0x00001003000075a7 */ /* 0x0022a400080011ff */
[----:B--2---:R-:W-:Y:S05]  /*88d0*/  @!P0 NANOSLEEP.SYNCS 0x989680 ;  /* 0x009896800000895d */ /* 0x004fea0003900000 */
[----:B------:R-:W2:Y:S02]  /*88e0*/  @!P0 SYNCS.PHASECHK.TRANS64 P0, [R0+URZ+0x10], R3 ;  /* 0x00001003000085a7 */ /* 0x000ea400080010ff */
[----:B--2---:R-:W-:Y:S05]  /*88f0*/  @!P0 BRA `(.L_x_141) ;  /* 0xfffffffc00f08947 */ /* 0x004fea000383ffff */
[----:B------:R-:W-:Y:S05]  /*8900*/  BRA `(.L_x_26) ;  /* 0xffffff90003c7947 */ /* 0x000fea000383ffff */
.L_x_36:
[----:B-1----:R-:W-:-:S07]  /*8910*/  MOV R0, UR57 ;  /* 0x0000003900007c02 */ /* 0x002fce0008000f00 */
.L_x_142:
[----:B-1----:R1:W2:Y:S02]  /*8920*/  SYNCS.PHASECHK.TRANS64.TRYWAIT P0, [R0+URZ+0x10], R3 ;  /* 0x00001003000075a7 */ /* 0x0022a400080011ff */
[----:B--2---:R-:W-:Y:S05]  /*8930*/  @!P0 NANOSLEEP.SYNCS 0x989680 ;  /* 0x009896800000895d */ /* 0x004fea0003900000 */
[----:B------:R-:W2:Y:S02]  /*8940*/  @!P0 SYNCS.PHASECHK.TRANS64 P0, [R0+URZ+0x10], R3 ;  /* 0x00001003000085a7 */ /* 0x000ea400080010ff */
[----:B--2---:R-:W-:Y:S05]  /*8950*/  @!P0 BRA `(.L_x_142) ;  /* 0xfffffffc00f08947 */ /* 0x004fea000383ffff */
[----:B------:R-:W-:Y:S05]  /*8960*/  BRA `(.L_x_35) ;  /* 0xffffff9400947947 */ /* 0x000fea000383ffff */
.L_x_43:
[----:B-1----:R1:W4:Y:S02]  /*8970*/  SYNCS.PHASECHK.TRANS64.TRYWAIT P0, [R3+URZ+0x70], R0 ;  /* 0x00007000030075a7 */ /* 0x00232400080011ff */
[----:B----4-:R-:W-:Y:S05]  /*8980*/  @!P0 NANOSLEEP.SYNCS 0x989680 ;  /* 0x009896800000895d */ /* 0x010fea0003900000 */
[----:B------:R-:W4:Y:S02]  /*8990*/  @!P0 SYNCS.PHASECHK.TRANS64 P0, [R3+URZ+0x70], R0 ;  /* 0x00007000030085a7 */ /* 0x000f2400080010ff */
[----:B----4-:R-:W-:Y:S05]  /*89a0*/  @!P0 BRA `(.L_x_43) ;  /* 0xfffffffc00f08947 */ /* 0x010fea000383ffff */
[----:B------:R-:W-:Y:S05]  /*89b0*/  BRA `(.L_x_143) ;  /* 0xffffff9800cc7947 */ /* 0x000fea000383ffff */
.L_x_47:
[----:B------:R-:W-:-:S07]  /*89c0*/  MOV R0, UR4 ;  /* 0x0000000400007c02 */ /* 0x000fce0008000f00 */
.L_x_144:
[----:B-1----:R1:W2:Y:S02]  /*89d0*/  SYNCS.PHASECHK.TRANS64.TRYWAIT P0, [R0+URZ], R2 ;  /* 0x00000002000075a7 */ /* 0x0022a400080011ff */
[----:B--2---:R-:W-:Y:S05]  /*89e0*/  @!P0 NANOSLEEP.SYNCS 0x989680 ;  /* 0x009896800000895d */ /* 0x004fea0003900000 */
[----:B------:R-:W2:Y:S02]  /*89f0*/  @!P0 SYNCS.PHASECHK.TRANS64 P0, [R0+URZ], R2 ;  /* 0x00000002000085a7 */ /* 0x000ea400080010ff */
[----:B--2---:R-:W-:Y:S05]  /*8a00*/  @!P0 BRA `(.L_x_144) ;  /* 0xfffffffc00f08947 */ /* 0x004fea000383ffff */
[----:B------:R-:W-:Y:S05]  /*8a10*/  BRA `(.L_x_145) ;  /* 0xffffffa000787947 */ /* 0x000fea000383ffff */
.L_x_50:
[----:B-1----:R1:W2:Y:S02]  /*8a20*/  SYNCS.PHASECHK.TRANS64.TRYWAIT P0, [R2+URZ+0xd0], R4 ;  /* 0x0000d004020075a7 */ /* 0x0022a400080011ff */
[----:B--2---:R-:W-:Y:S05]  /*8a30*/  @!P0 NANOSLEEP.SYNCS 0x989680 ;  /* 0x009896800000895d */ /* 0x004fea0003900000 */
[----:B------:R-:W2:Y:S02]  /*8a40*/  @!P0 SYNCS.PHASECHK.TRANS64 P0, [R2+URZ+0xd0], R4 ;  /* 0x0000d004020085a7 */ /* 0x000ea400080010ff */
[----:B--2---:R-:W-:Y:S05]  /*8a50*/  @!P0 BRA `(.L_x_50) ;  /* 0xfffffffc00f08947 */ /* 0x004fea000383ffff */
[----:B------:R-:W-:Y:S05]  /*8a60*/  BRA `(.L_x_146) ;  /* 0xffffffa000d47947 */ /* 0x000fea000383ffff */
.L_x_51:
[----:B------:R-:W-:-:S07]  /*8a70*/  MOV R2, UR4 ;  /* 0x0000000400027c02 */ /* 0x000fce0008000f00 */
.L_x_147:
[----:B-1----:R1:W2:Y:S02]  /*8a80*/  SYNCS.PHASECHK.TRANS64.TRYWAIT P0, [R2+URZ+0x80], R5 ;  /* 0x00008005020075a7 */ /* 0x0022a400080011ff */
[----:B--2---:R-:W-:Y:S05]  /*8a90*/  @!P0 NANOSLEEP.SYNCS 0x989680 ;  /* 0x009896800000895d */ /* 0x004fea0003900000 */
[----:B------:R-:W2:Y:S02]  /*8aa0*/  @!P0 SYNCS.PHASECHK.TRANS64 P0, [R2+URZ+0x80], R5 ;  /* 0x00008005020085a7 */ /* 0x000ea400080010ff */
[----:B--2---:R-:W-:Y:S05]  /*8ab0*/  @!P0 BRA `(.L_x_147) ;  /* 0xfffffffc00f08947 */ /* 0x004fea000383ffff */
[----:B------:R-:W-:Y:S05]  /*8ac0*/  BRA `(.L_x_148) ;  /* 0xffffffa000e47947 */ /* 0x000fea000383ffff */
.L_x_52:
[----:B-1----:R1:W2:Y:S02]  /*8ad0*/  SYNCS.PHASECHK.TRANS64.TRYWAIT P1, [R2+URZ+0x70], R4 ;  /* 0x00007004020075a7 */ /* 0x0022a400080211ff */
[----:B--2---:R-:W-:Y:S05]  /*8ae0*/  @!P1 NANOSLEEP.SYNCS 0x989680 ;  /* 0x009896800000995d */ /* 0x004fea0003900000 */
[----:B------:R-:W2:Y:S02]  /*8af0*/  @!P1 SYNCS.PHASECHK.TRANS64 P1, [R2+URZ+0x70], R4 ;  /* 0x00007004020095a7 */ /* 0x000ea400080210ff */
[----:B--2---:R-:W-:Y:S05]  /*8b00*/  @!P1 BRA `(.L_x_52) ;  /* 0xfffffffc00f09947 */ /* 0x004fea000383ffff */
[----:B------:R-:W-:Y:S05]  /*8b10*/  BRA `(.L_x_149) ;  /* 0xffffffa400147947 */ /* 0x000fea000383ffff */
.L_x_55:
[----:B------:R-:W-:-:S07]  /*8b20*/  MOV R0, UR4 ;  /* 0x0000000400007c02 */ /* 0x000fce0008000f00 */
.L_x_150:
[----:B-1----:R1:W2:Y:S02]  /*8b30*/  SYNCS.PHASECHK.TRANS64.TRYWAIT P0, [R0+URZ+0x80], R2 ;  /* 0x00008002000075a7 */ /* 0x0022a400080011ff */
[----:B--2---:R-:W-:Y:S05]  /*8b40*/  @!P0 NANOSLEEP.SYNCS 0x989680 ;  /* 0x009896800000895d */ /* 0x004fea0003900000 */
[----:B------:R-:W2:Y:S02]  /*8b50*/  @!P0 SYNCS.PHASECHK.TRANS64 P0, [R0+URZ+0x80], R2 ;  /* 0x00008002000085a7 */ /* 0x000ea400080010ff */
[----:B--2---:R-:W-:Y:S05]  /*8b60*/  @!P0 BRA `(.L_x_150) ;  /* 0xfffffffc00f08947 */ /* 0x004fea000383ffff */
[----:B------:R-:W-:Y:S05]  /*8b70*/  BRA `(.L_x_54) ;  /* 0xffffffa400687947 */ /* 0x000fea000383ffff */
.L_x_62:
[----:B-1----:R1:W2:Y:S02]  /*8b80*/  SYNCS.PHASECHK.TRANS64.TRYWAIT P1, [R0+URZ+0x70], R2 ;  /* 0x00007002000075a7 */ /* 0x0022a400080211ff */
[----:B--2---:R-:W-:Y:S05]  /*8b90*/  @!P1 NANOSLEEP.SYNCS 0x989680 ;  /* 0x009896800000995d */ /* 0x004fea0003900000 */
[----:B------:R-:W2:Y:S02]  /*8ba0*/  @!P1 SYNCS.PHASECHK.TRANS64 P1, [R0+URZ+0x70], R2 ;  /* 0x00007002000095a7 */ /* 0x000ea400080210ff */
[----:B--2---:R-:W-:Y:S05]  /*8bb0*/  @!P1 BRA `(.L_x_62) ;  /* 0xfffffffc00f09947 */ /* 0x004fea000383ffff */
[----:B------:R-:W-:Y:S05]  /*8bc0*/  BRA `(.L_x_151) ;  /* 0xffffffa800d07947 */ /* 0x000fea000383ffff */
.L_x_63:
[----:B------:R-:W-:-:S13]  /*8bd0*/  R2UR UR4, R13 ;  /* 0x000000000d0472ca */ /* 0x000fda00000e0000 */
[----:B------:R-:W-:-:S07]  /*8be0*/  MOV R2, UR4 ;  /* 0x0000000400027c02 */ /* 0x000fce0008000f00 */
.L_x_152:
[----:B-1----:R1:W2:Y:S02]  /*8bf0*/  SYNCS.PHASECHK.TRANS64.TRYWAIT P0, [R2+URZ+0xb0], R0 ;  /* 0x0000b000020075a7 */ /* 0x0022a400080011ff */
[----:B--2---:R-:W-:Y:S05]  /*8c00*/  @!P0 NANOSLEEP.SYNCS 0x989680 ;  /* 0x009896800000895d */ /* 0x004fea0003900000 */
[----:B------:R-:W2:Y:S02]  /*8c10*/  @!P0 SYNCS.PHASECHK.TRANS64 P0, [R2+URZ+0xb0], R0 ;  /* 0x0000b000020085a7 */ /* 0x000ea400080010ff */
[----:B--2---:R-:W-:Y:S05]  /*8c20*/  @!P0 BRA `(.L_x_152) ;  /* 0xfffffffc00f08947 */ /* 0x004fea000383ffff */
[----:B------:R-:W-:Y:S05]  /*8c30*/  BRA `(.L_x_153) ;  /* 0xffffffac000c7947 */ /* 0x000fea000383ffff */
.L_x_66:
[----:B------:R-:W-:Y:S07]  /*8c40*/  MOV R0, UR5 ;  /* 0x0000000500007c02 */ /* 0x000fee0008000f00 */
.L_x_154:
[----:B-1----:R1:W2:Y:S02]  /*8c50*/  SYNCS.PHASECHK.TRANS64.TRYWAIT P0, [R0+URZ], R2 ;  /* 0x00000002000075a7 */ /* 0x0022a400080011ff */
[----:B--2---:R-:W-:Y:S05]  /*8c60*/  @!P0 NANOSLEEP.SYNCS 0x989680 ;  /* 0x009896800000895d */ /* 0x004fea0003900000 */
[----:B------:R-:W2:Y:S02]  /*8c70*/  @!P0 SYNCS.PHASECHK.TRANS64 P0, [R0+URZ], R2 ;  /* 0x00000002000085a7 */ /* 0x000ea400080010ff */
[----:B--2---:R-:W-:Y:S05]  /*8c80*/  @!P0 BRA `(.L_x_154) ;  /* 0xfffffffc00f08947 */ /* 0x004fea000383ffff */
[----:B------:R-:W-:Y:S05]  /*8c90*/  BRA `(.L_x_65) ;  /* 0xffffffac00287947 */ /* 0x000fea000383ffff */
.L_x_69:
[----:B------:R-:W-:-:S07]  /*8ca0*/  MOV R0, UR4 ;  /* 0x0000000400007c02 */ /* 0x000fce0008000f00 */
.L_x_155:
[----:B--2---:R2:W3:Y:S02]  /*8cb0*/  SYNCS.PHASECHK.TRANS64.TRYWAIT P0, [R0+URZ], R2 ;  /* 0x00000002000075a7 */ /* 0x0044e400080011ff */
[----:B---3--:R-:W-:Y:S05]  /*8cc0*/  @!P0 NANOSLEEP.SYNCS 0x989680 ;  /* 0x009896800000895d */ /* 0x008fea0003900000 */
[----:B------:R-:W3:Y:S02]  /*8cd0*/  @!P0 SYNCS.PHASECHK.TRANS64 P0, [R0+URZ], R2 ;  /* 0x00000002000085a7 */ /* 0x000ee400080010ff */
[----:B---3--:R-:W-:Y:S05]  /*8ce0*/  @!P0 BRA `(.L_x_155) ;  /* 0xfffffffc00f08947 */ /* 0x008fea000383ffff */
[----:B------:R-:W-:Y:S05]  /*8cf0*/  BRA `(.L_x_156) ;  /* 0xffffffb400347947 */ /* 0x000fea000383ffff */
.L_x_70:
[----:B------:R-:W-:-:S07]  /*8d00*/  MOV R0, UR5 ;  /* 0x0000000500007c02 */ /* 0x000fce0008000f00 */
.L_x_157:
[----:B-1----:R1:W2:Y:S02]  /*8d10*/  SYNCS.PHASECHK.TRANS64.TRYWAIT P0, [R0+URZ], R3 ;  /* 0x00000003000075a7 */ /* 0x0022a400080011ff */
[----:B--2---:R-:W-:Y:S05]  /*8d20*/  @!P0 NANOSLEEP.SYNCS 0x989680 ;  /* 0x009896800000895d */ /* 0x004fea0003900000 */
[----:B------:R-:W2:Y:S02]  /*8d30*/  @!P0 SYNCS.PHASECHK.TRANS64 P0, [R0+URZ], R3 ;  /* 0x00000003000085a7 */ /* 0x000ea400080010ff */
[----:B--2---:R-:W-:Y:S05]  /*8d40*/  @!P0 BRA `(.L_x_157) ;  /* 0xfffffffc00f08947 */ /* 0x004fea000383ffff */
[----:B------:R-:W-:Y:S05]  /*8d50*/  BRA `(.L_x_158) ;  /* 0xffffffb400407947 */ /* 0x000fea000383ffff */
.L_x_71:
[----:B------:R-:W-:-:S07]  /*8d60*/  MOV R0, UR5 ;  /* 0x0000000500007c02 */ /* 0x000fce0008000f00 */
.L_x_159:
[----:B-1----:R1:W2:Y:S02]  /*8d70*/  SYNCS.PHASECHK.TRANS64.TRYWAIT P0, [R0+URZ], R3 ;  /* 0x00000003000075a7 */ /* 0x0022a400080011ff */
[----:B--2---:R-:W-:Y:S05]  /*8d80*/  @!P0 NANOSLEEP.SYNCS 0x989680 ;  /* 0x009896800000895d */ /* 0x004fea0003900000 */
[----:B------:R-:W2:Y:S02]  /*8d90*/  @!P0 SYNCS.PHASECHK.TRANS64 P0, [R0+URZ], R3 ;  /* 0x00000003000085a7 */ /* 0x000ea400080010ff */
[----:B--2---:R-:W-:Y:S05]  /*8da0*/  @!P0 BRA `(.L_x_159) ;  /* 0xfffffffc00f08947 */ /* 0x004fea000383ffff */
[----:B------:R-:W-:Y:S05]  /*8db0*/  BRA `(.L_x_160) ;  /* 0xffffffb4004c7947 */ /* 0x000fea000383ffff */
.L_x_72:
[----:B-1----:R-:W-:-:S07]  /*8dc0*/  MOV R0, UR4 ;  /* 0x0000000400007c02 */ /* 0x002fce0008000f00 */
.L_x_161:
[----:B-1----:R1:W2:Y:S02]  /*8dd0*/  SYNCS.PHASECHK.TRANS64.TRYWAIT P0, [R0+URZ], R2 ;  /* 0x00000002000075a7 */ /* 0x0022a400080011ff */
[----:B--2---:R-:W-:Y:S05]  /*8de0*/  @!P0 NANOSLEEP.SYNCS 0x989680 ;  /* 0x009896800000895d */ /* 0x004fea0003900000 */
[----:B------:R-:W2:Y:S02]  /*8df0*/  @!P0 SYNCS.PHASECHK.TRANS64 P0, [R0+URZ], R2 ;  /* 0x00000002000085a7 */ /* 0x000ea400080010ff */
[----:B--2---:R-:W-:Y:S05]  /*8e00*/  @!P0 BRA `(.L_x_161) ;  /* 0xfffffffc00f08947 */ /* 0x004fea000383ffff */
[----:B------:R-:W-:Y:S05]  /*8e10*/  BRA `(.L_x_162) ;  /* 0xffffffb400587947 */ /* 0x000fea000383ffff */
.L_x_77:
[----:B--2---:R2:W3:Y:S02]  /*8e20*/  SYNCS.PHASECHK.TRANS64.TRYWAIT P0, [R12+URZ+0x70], R0 ;  /* 0x000070000c0075a7 */ /* 0x0044e400080011ff */
[----:B---3--:R-:W-:Y:S05]  /*8e30*/  @!P0 NANOSLEEP.SYNCS 0x989680 ;  /* 0x009896800000895d */ /* 0x008fea0003900000 */
[----:B------:R-:W3:Y:S02]  /*8e40*/  @!P0 SYNCS.PHASECHK.TRANS64 P0, [R12+URZ+0x70], R0 ;  /* 0x000070000c0085a7 */ /* 0x000ee400080010ff */
[----:B---3--:R-:W-:Y:S05]  /*8e50*/  @!P0 BRA `(.L_x_77) ;  /* 0xfffffffc00f08947 */ /* 0x008fea000383ffff */
[----:B------:R-:W-:Y:S05]  /*8e60*/  BRA `(.L_x_163) ;  /* 0xffffffb8007c7947 */ /* 0x000fea000383ffff */
.L_x_80:
[----:B-1----:R-:W-:Y:S07]  /*8e70*/  MOV R0, UR21 ;  /* 0x0000001500007c02 */ /* 0x002fee0008000f00 */
.L_x_164:
[----:B-1----:R1:W2:Y:S02]  /*8e80*/  SYNCS.PHASECHK.TRANS64.TRYWAIT P2, [R0+URZ+0x68], R6 ;  /* 0x00006806000075a7 */ /* 0x0022a400080411ff */
[----:B--2---:R-:W-:Y:S05]  /*8e90*/  @!P2 NANOSLEEP.SYNCS 0x989680 ;  /* 0x009896800000a95d */ /* 0x004fea0003900000 */
[----:B------:R-:W2:Y:S02]  /*8ea0*/  @!P2 SYNCS.PHASECHK.TRANS64 P2, [R0+URZ+0x68], R6 ;  /* 0x000068060000a5a7 */ /* 0x000ea400080410ff */
[----:B--2---:R-:W-:Y:S05]  /*8eb0*/  @!P2 BRA `(.L_x_164) ;  /* 0xfffffffc00f0a947 */ /* 0x004fea000383ffff */
[----:B------:R-:W-:Y:S05]  /*8ec0*/  BRA `(.L_x_79) ;  /* 0xffffffbc00e47947 */ /* 0x000fea000383ffff */
.L_x_83:
[----:B------:R-:W-:Y:S07]  /*8ed0*/  MOV R0, UR21 ;  /* 0x0000001500007c02 */ /* 0x000fee0008000f00 */
.L_x_165:
[----:B-1----:R1:W2:Y:S02]  /*8ee0*/  SYNCS.PHASECHK.TRANS64.TRYWAIT P0, [R0+URZ+0x40], R9 ;  /* 0x00004009000075a7 */ /* 0x0022a400080011ff */
[----:B--2---:R-:W-:Y:S05]  /*8ef0*/  @!P0 NANOSLEEP.SYNCS 0x989680 ;  /* 0x009896800000895d */ /* 0x004fea0003900000 */
[----:B------:R-:W2:Y:S02]  /*8f00*/  @!P0 SYNCS.PHASECHK.TRANS64 P0, [R0+URZ+0x40], R9 ;  /* 0x00004009000085a7 */ /* 0x000ea400080010ff */
[----:B--2---:R-:W-:Y:S05]  /*8f10*/  @!P0 BRA `(.L_x_165) ;  /* 0xfffffffc00f08947 */ /* 0x004fea000383ffff */
[----:B------:R-:W-:Y:S05]  /*8f20*/  BRA `(.L_x_166) ;  /* 0xffffffc000407947 */ /* 0x000fea000383ffff */
.L_x_84:
[----:B------:R-:W-:Y:S07]  /*8f30*/  MOV R0, UR21 ;  /* 0x0000001500007c02 */ /* 0x000fee0008000f00 */
.L_x_167:
[----:B-1----:R1:W2:Y:S02]  /*8f40*/  SYNCS.PHASECHK.TRANS64.TRYWAIT P0, [R0+URZ+0x48], R9 ;  /* 0x00004809000075a7 */ /* 0x0022a400080011ff */
[----:B--2---:R-:W-:Y:S05]  /*8f50*/  @!P0 NANOSLEEP.SYNCS 0x989680 ;  /* 0x009896800000895d */ /* 0x004fea0003900000 */
[----:B------:R-:W2:Y:S02]  /*8f60*/  @!P0 SYNCS.PHASECHK.TRANS64 P0, [R0+URZ+0x48], R9 ;  /* 0x00004809000085a7 */ /* 0x000ea400080010ff */
[----:B--2---:R-:W-:Y:S05]  /*8f70*/  @!P0 BRA `(.L_x_167) ;  /* 0xfffffffc00f08947 */ /* 0x004fea000383ffff */
[----:B------:R-:W-:Y:S05]  /*8f80*/  BRA `(.L_x_168) ;  /* 0xffffffc000807947 */ /* 0x000fea000383ffff */
.L_x_85:
[----:B------:R-:W-:Y:S07]  /*8f90*/  MOV R0, UR21 ;  /* 0x0000001500007c02 */ /* 0x000fee0008000f00 */
.L_x_169:
[----:B-1----:R1:W2:Y:S02]  /*8fa0*/  SYNCS.PHASECHK.TRANS64.TRYWAIT P0, [R0+URZ+0x50], R9 ;  /* 0x00005009000075a7 */ /* 0x0022a400080011ff */
[----:B--2---:R-:W-:Y:S05]  /*8fb0*/  @!P0 NANOSLEEP.SYNCS 0x989680 ;  /* 0x009896800000895d */ /* 0x004fea0003900000 */
[----:B------:R-:W2:Y:S02]  /*8fc0*/  @!P0 SYNCS.PHASECHK.TRANS64 P0, [R0+URZ+0x50], R9 ;  /* 0x00005009000085a7 */ /* 0x000ea400080010ff */
[----:B--2---:R-:W-:Y:S05]  /*8fd0*/  @!P0 BRA `(.L_x_169) ;  /* 0xfffffffc00f08947 */ /* 0x004fea000383ffff */
[----:B------:R-:W-:Y:S05]  /*8fe0*/  BRA `(.L_x_170) ;  /* 0xffffffc000c87947 */ /* 0x000fea000383ffff */
.L_x_86:
[----:B------:R-:W-:Y:S07]  /*8ff0*/  MOV R0, UR21 ;  /* 0x0000001500007c02 */ /* 0x000fee0008000f00 */
.L_x_171:
[----:B-1----:R1:W2:Y:S02]  /*9000*/  SYNCS.PHASECHK.TRANS64.TRYWAIT P0, [R0+URZ+0x58], R9 ;  /* 0x00005809000075a7 */ /* 0x0022a400080011ff */
[----:B--2---:R-:W-:Y:S05]  /*9010*/  @!P0 NANOSLEEP.SYNCS 0x989680 ;  /* 0x009896800000895d */ /* 0x004fea0003900000 */
[----:B------:R-:W2:Y:S02]  /*9020*/  @!P0 SYNCS.PHASECHK.TRANS64 P0, [R0+URZ+0x58], R9 ;  /* 0x00005809000085a7 */ /* 0x000ea400080010ff */
[----:B--2---:R-:W-:Y:S05]  /*9030*/  @!P0 BRA `(.L_x_171) ;  /* 0xfffffffc00f08947 */ /* 0x004fea000383ffff */
[----:B------:R-:W-:Y:S05]  /*9040*/  BRA `(.L_x_172) ;  /* 0xffffffc4000c7947 */ /* 0x000fea000383ffff */
.L_x_88:
[----:B------:R-:W-:-:S07]  /*9050*/  MOV R0, UR21 ;  /* 0x0000001500007c02 */ /* 0x000fce0008000f00 */
.L_x_173:
[----:B-1----:R1:W3:Y:S02]  /*9060*/  SYNCS.PHASECHK.TRANS64.TRYWAIT P0, [R0+URZ+0x40], R2 ;  /* 0x00004002000075a7 */ /* 0x0022e400080011ff */
[----:B---3--:R-:W-:Y:S05]  /*9070*/  @!P0 NANOSLEEP.SYNCS 0x989680 ;  /* 0x009896800000895d */ /* 0x008fea0003900000 */
[----:B------:R-:W3:Y:S02]  /*9080*/  @!P0 SYNCS.PHASECHK.TRANS64 P0, [R0+URZ+0x40], R2 ;  /* 0x00004002000085a7 */ /* 0x000ee400080010ff */
[----:B---3--:R-:W-:Y:S05]  /*9090*/  @!P0 BRA `(.L_x_173) ;  /* 0xfffffffc00f08947 */ /* 0x008fea000383ffff */
[----:B------:R-:W-:Y:S05]  /*90a0*/  BRA `(.L_x_174) ;  /* 0xffffffc400847947 */ /* 0x000fea000383ffff */
.L_x_89:
[----:B-1----:R-:W-:-:S07]  /*90b0*/  MOV R0, UR21 ;  /* 0x0000001500007c02 */ /* 0x002fce0008000f00 */
.L_x_175:
[----:B-1----:R1:W3:Y:S02]  /*90c0*/  SYNCS.PHASECHK.TRANS64.TRYWAIT P0, [R0+URZ+0x48], R2 ;  /* 0x00004802000075a7 */ /* 0x0022e400080011ff */
[----:B---3--:R-:W-:Y:S05]  /*90d0*/  @!P0 NANOSLEEP.SYNCS 0x989680 ;  /* 0x009896800000895d */ /* 0x008fea0003900000 */
[----:B------:R-:W3:Y:S02]  /*90e0*/  @!P0 SYNCS.PHASECHK.TRANS64 P0, [R0+URZ+0x48], R2 ;  /* 0x00004802000085a7 */ /* 0x000ee400080010ff */
[----:B---3--:R-:W-:Y:S05]  /*90f0*/  @!P0 BRA `(.L_x_175) ;  /* 0xfffffffc00f08947 */ /* 0x008fea000383ffff */
[----:B------:R-:W-:Y:S05]  /*9100*/  BRA `(.L_x_176) ;  /* 0xffffffc400747947 */ /* 0x000fea000383ffff */
.L_x_90:
[----:B-1----:R-:W-:-:S07]  /*9110*/  MOV R0, UR21 ;  /* 0x0000001500007c02 */ /* 0x002fce0008000f00 */
.L_x_177:
[----:B-1----:R1:W3:Y:S02]  /*9120*/  SYNCS.PHASECHK.TRANS64.TRYWAIT P0, [R0+URZ+0x50], R2 ;  /* 0x00005002000075a7 */ /* 0x0022e400080011ff */
[----:B---3--:R-:W-:Y:S05]  /*9130*/  @!P0 NANOSLEEP.SYNCS 0x989680 ;  /* 0x009896800000895d */ /* 0x008fea0003900000 */
[----:B------:R-:W3:Y:S02]  /*9140*/  @!P0 SYNCS.PHASECHK.TRANS64 P0, [R0+URZ+0x50], R2 ;  /* 0x00005002000085a7 */ /* 0x000ee400080010ff */
[----:B---3--:R-:W-:Y:S05]  /*9150*/  @!P0 BRA `(.L_x_177) ;  /* 0xfffffffc00f08947 */ /* 0x008fea000383ffff */
[----:B------:R-:W-:Y:S05]  /*9160*/  BRA `(.L_x_178) ;  /* 0xffffffc400647947 */ /* 0x000fea000383ffff */
.L_x_92:
[----:B-1----:R1:W2:Y:S02]  /*9170*/  SYNCS.PHASECHK.TRANS64.TRYWAIT P0, [R3+URZ+0x70], R0 ;  /* 0x00007000030075a7 */ /* 0x0022a400080011ff */
[----:B--2---:R-:W-:Y:S05]  /*9180*/  @!P0 NANOSLEEP.SYNCS 0x989680 ;  /* 0x009896800000895d */ /* 0x004fea0003900000 */
[----:B------:R-:W2:Y:S02]  /*9190*/  @!P0 SYNCS.PHASECHK.TRANS64 P0, [R3+URZ+0x70], R0 ;  /* 0x00007000030085a7 */ /* 0x000ea400080010ff */
[----:B--2---:R-:W-:Y:S05]  /*91a0*/  @!P0 BRA `(.L_x_92) ;  /* 0xfffffffc00f08947 */ /* 0x004fea000383ffff */
[----:B------:R-:W-:Y:S05]  /*91b0*/  BRA `(.L_x_179) ;  /* 0xffffffc800287947 */ /* 0x000fea000383ffff */
.L_x_103:
[----:B-1----:R-:W-:Y:S04]  /*91c0*/  MOV R2, UR43 ;  /* 0x0000002b00027c02 */ /* 0x002fe80008000f00 */
[----:B------:R1:W2:Y:S03]  /*91d0*/  SYNCS.PHASECHK.TRANS64.TRYWAIT P1, [R2+URZ+0x20], R3 ;  /* 0x00002003020075a7 */ /* 0x0002a600080211ff */
[----:B--2---:R-:W-:Y:S05]  /*91e0*/  @!P1 NANOSLEEP.SYNCS 0x989680 ;  /* 0x009896800000995d */ /* 0x004fea0003900000 */
[----:B------:R-:W2:Y:S02]  /*91f0*/  @!P1 SYNCS.PHASECHK.TRANS64 P1, [R2+URZ+0x20], R3 ;  /* 0x00002003020095a7 */ /* 0x000ea400080210ff */
[----:B--2---:R-:W-:Y:S05]  /*9200*/  @!P1 BRA `(.L_x_103) ;  /* 0xfffffffc00ec9947 */ /* 0x004fea000383ffff */
[----:B------:R-:W-:Y:S05]  /*9210*/  BRA `(.L_x_102) ;  /* 0xffffffd400947947 */ /* 0x000fea000383ffff */
.L_x_105:
[----:B-1----:R1:W4:Y:S02]  /*9220*/  SYNCS.PHASECHK.TRANS64.TRYWAIT P0, [R70+URZ+0x90], R0 ;  /* 0x00009000460075a7 */ /* 0x00232400080011ff */
[----:B----4-:R-:W-:Y:S05]  /*9230*/  @!P0 NANOSLEEP.SYNCS 0x989680 ;  /* 0x009896800000895d */ /* 0x010fea0003900000 */
[----:B------:R-:W4:Y:S02]  /*9240*/  @!P0 SYNCS.PHASECHK.TRANS64 P0, [R70+URZ+0x90], R0 ;  /* 0x00009000460085a7 */ /* 0x000f2400080010ff */
[----:B----4-:R-:W-:Y:S05]  /*9250*/  @!P0 BRA `(.L_x_105) ;  /* 0xfffffffc00f08947 */ /* 0x010fea000383ffff */
[----:B------:R-:W-:Y:S05]  /*9260*/  BRA `(.L_x_104) ;  /* 0xffffffd400bc7947 */ /* 0x000fea000383ffff */
.L_x_114:
[----:B-1----:R1:W3:Y:S02]  /*9270*/  SYNCS.PHASECHK.TRANS64.TRYWAIT P0, [R2+URZ+0x20], R0 ;  /* 0x00002000020075a7 */ /* 0x0022e400080011ff */
[----:B---3--:R-:W-:Y:S05]  /*9280*/  @!P0 NANOSLEEP.SYNCS 0x989680 ;  /* 0x009896800000895d */ /* 0x008fea0003900000 */
[----:B------:R-:W3:Y:S02]  /*9290*/  @!P0 SYNCS.PHASECHK.TRANS64 P0, [R2+URZ+0x20], R0 ;  /* 0x00002000020085a7 */ /* 0x000ee400080010ff */
[----:B---3--:R-:W-:Y:S05]  /*92a0*/  @!P0 BRA `(.L_x_114) ;  /* 0xfffffffc00f08947 */ /* 0x008fea000383ffff */
[----:B------:R-:W-:Y:S05]  /*92b0*/  BRA `(.L_x_113) ;  /* 0xffffffdc00587947 */ /* 0x000fea000383ffff */
.L_x_122:
[----:B-1----:R1:W3:Y:S02]  /*92c0*/  SYNCS.PHASECHK.TRANS64.TRYWAIT P0, [R0+URZ+0x20], R6 ;  /* 0x00002006000075a7 */ /* 0x0022e400080011ff */
[----:B---3--:R-:W-:Y:S05]  /*92d0*/  @!P0 NANOSLEEP.SYNCS 0x989680 ;  /* 0x009896800000895d */ /* 0x008fea0003900000 */
[----:B------:R-:W3:Y:S02]  /*92e0*/  @!P0 SYNCS.PHASECHK.TRANS64 P0, [R0+URZ+0x20], R6 ;  /* 0x00002006000085a7 */ /* 0x000ee400080010ff */
[----:B---3--:R-:W-:Y:S05]  /*92f0*/  @!P0 BRA `(.L_x_122) ;  /* 0xfffffffc00f08947 */ /* 0x008fea000383ffff */
[----:B------:R-:W-:Y:S05]  /*9300*/  BRA `(.L_x_121) ;  /* 0xffffffe4001c7947 */ /* 0x000fea000383ffff */
.L_x_130:
[----:B-1----:R1:W3:Y:S02]  /*9310*/  SYNCS.PHASECHK.TRANS64.TRYWAIT P0, [R0+URZ+0x20], R5 ;  /* 0x00002005000075a7 */ /* 0x0022e400080011ff */
[----:B---3--:R-:W-:Y:S05]  /*9320*/  @!P0 NANOSLEEP.SYNCS 0x989680 ;  /* 0x009896800000895d */ /* 0x008fea0003900000 */
[----:B------:R-:W3:Y:S02]  /*9330*/  @!P0 SYNCS.PHASECHK.TRANS64 P0, [R0+URZ+0x20], R5 ;  /* 0x00002005000085a7 */ /* 0x000ee400080010ff */
[----:B---3--:R-:W-:Y:S05]  /*9340*/  @!P0 BRA `(.L_x_130) ;  /* 0xfffffffc00f08947 */ /* 0x008fea000383ffff */
[----:B------:R-:W-:Y:S05]  /*9350*/  BRA `(.L_x_129) ;  /* 0xffffffe800e07947 */ /* 0x000fea000383ffff */
        .weak           $__internal_0_$__cuda_sm10x_tcgen05_guardrail_trap_col_being_dealloced_not_returned_by_alloc
        .type           $__internal_0_$__cuda_sm10x_tcgen05_guardrail_trap_col_being_dealloced_not_returned_by_alloc,@function
        .size           $__internal_0_$__cuda_sm10x_tcgen05_guardrail_trap_col_being_dealloced_not_returned_by_alloc,($__internal_1_$__cuda_sm10x_tcgen05_guardrail_trap_phase_invalid_during_alloc - $__internal_0_$__cuda_sm10x_tcgen05_guardrail_trap_col_being_dealloced_not_returned_by_alloc)
$__internal_0_$__cuda_sm10x_tcgen05_guardrail_trap_col_being_dealloced_not_returned_by_alloc:
[----:B------:R-:W-:Y:S05]  /*9360*/  BPT.TRAP 0x1 ;  /* 0x000000040000795c */ /* 0x000fea0000300000 */
[----:B------:R-:W-:-:S04]  /*9370*/  HFMA2 R3, -RZ, RZ, 0, 0 ;  /* 0x00000000ff037431 */ /* 0x000fc800000001ff */
[----:B------:R-:W-:Y:S05]  /*9380*/  RET.REL.NODEC R2 `(_ZN7cutlass13device_kernelINS_4gemm6kernel13GemmUniversalIN4cute5tupleIJiiiiEEENS1_10collective13CollectiveMmaINS1_35MainloopSm100TmaUmmaWarpSpecializedILi2ELi2ELi4ENS5_IJNS4_1CILi1EEENSA_ILi2EEESB_EEEEENS5_IJNSA_ILi128EEENSA_ILi64EEESF_EEEfNS5_IJlSB_lEEEfSI_NS4_8TiledMMAINS4_8MMA_AtomIJNS4_17SM100_MMA_TF32_SSINS_10tfloat32_tESM_fLi128ELi64ELNS4_4UMMA5MajorE0ELSO_0ELNSN_7ScaleInE0ELSP_0EEEEEENS4_6LayoutINS5_IJSB_SB_SB_EEENS5_IJNSA_ILi0EEESU_SU_EEEEENS5_IJNS4_10UnderscoreESX_SX_EEEEENS4_23SM90_TMA_LOAD_MULTICASTENS4_14ComposedLayoutINS4_7SwizzleILi3ELi4ELi3EEENS4_18smem_ptr_flag_bitsILi32EEENSS_INS5_IJNSA_ILi8EEENSA_ILi32EEEEEENS5_IJS17_SB_EEEEEEEvNS4_8identityENS4_13SM90_TMA_LOADES1B_vS1C_EENS_8epilogue10collective18CollectiveEpilogueINS1F_23Sm100TmaWarpSpecializedILi4ELi2ELi16ELb1ELb0EEEJSH_NS5_IJNSS_ISF_SB_EENSS_INSA_ILi16EEESB_EEEEEfSI_fSI_NS1F_6fusion15FusionCallbacksIS1J_NS1O_17LinearCombinationIffffLNS_15FloatRoundStyleE2EEESH_S1N_JEEENS4_5SM1004TMEM4LOAD26SM100_TMEM_LOAD_32dp32b16xES1D_NS11_INS12_ILi2ELi4ELi3EEES15_NSS_INS5_IJS16_S1L_EEENS5_IJS1L_SB_EEEEEEENS4_39AutoVectorizingCopyWithAssumedAlignmentILi128EEENS4_14SM90_TMA_STOREES22_S24_S24_EEEvvEEEEvNT_6ParamsE) ;  /* 0xffffff6c021c7950 */ /* 0x000fea0003c3ffff */
        .weak           $__internal_1_$__cuda_sm10x_tcgen05_guardrail_trap_phase_invalid_during_alloc
        .type           $__internal_1_$__cuda_sm10x_tcgen05_guardrail_trap_phase_invalid_during_alloc,@function
        .size           $__internal_1_$__cuda_sm10x_tcgen05_guardrail_trap_phase_invalid_during_alloc,($__internal_2_$__cuda_sm10x_tcgen05_guardrail_trap_unallocated_columns_being_dealloced - $__internal_1_$__cuda_sm10x_tcgen05_guardrail_trap_phase_invalid_during_alloc)
$__internal_1_$__cuda_sm10x_tcgen05_guardrail_trap_phase_invalid_during_alloc:
[----:B------:R-:W-:Y:S05]  /*9390*/  BPT.TRAP 0x1 ;  /* 0x000000040000795c */ /* 0x000fea0000300000 */
[----:B------:R-:W-:-:S04]  /*93a0*/  MOV R5, 0x0 ;  /* 0x0000000000057802 */ /* 0x000fc80000000f00 */
[----:B------:R-:W-:Y:S05]  /*93b0*/  RET.REL.NODEC R4 `(_ZN7cutlass13device_kernelINS_4gemm6kernel13GemmUniversalIN4cute5tupleIJiiiiEEENS1_10collective13CollectiveMmaINS1_35MainloopSm100TmaUmmaWarpSpecializedILi2ELi2ELi4ENS5_IJNS4_1CILi1EEENSA_ILi2EEESB_EEEEENS5_IJNSA_ILi128EEENSA_ILi64EEESF_EEEfNS5_IJlSB_lEEEfSI_NS4_8TiledMMAINS4_8MMA_AtomIJNS4_17SM100_MMA_TF32_SSINS_10tfloat32_tESM_fLi128ELi64ELNS4_4UMMA5MajorE0ELSO_0ELNSN_7ScaleInE0ELSP_0EEEEEENS4_6LayoutINS5_IJSB_SB_SB_EEENS5_IJNSA_ILi0EEESU_SU_EEEEENS5_IJNS4_10UnderscoreESX_SX_EEEEENS4_23SM90_TMA_LOAD_MULTICASTENS4_14ComposedLayoutINS4_7SwizzleILi3ELi4ELi3EEENS4_18smem_ptr_flag_bitsILi32EEENSS_INS5_IJNSA_ILi8EEENSA_ILi32EEEEEENS5_IJS17_SB_EEEEEEEvNS4_8identityENS4_13SM90_TMA_LOADES1B_vS1C_EENS_8epilogue10collective18CollectiveEpilogueINS1F_23Sm100TmaWarpSpecializedILi4ELi2ELi16ELb1ELb0EEEJSH_NS5_IJNSS_ISF_SB_EENSS_INSA_ILi16EEESB_EEEEEfSI_fSI_NS1F_6fusion15FusionCallbacksIS1J_NS1O_17LinearCombinationIffffLNS_15FloatRoundStyleE2EEESH_S1N_JEEENS4_5SM1004TMEM4LOAD26SM100_TMEM_LOAD_32dp32b16xES1D_NS11_INS12_ILi2ELi4ELi3EEES15_NSS_INS5_IJS16_S1L_EEENS5_IJS1L_SB_EEEEEEENS4_39AutoVectorizingCopyWithAssumedAlignmentILi128EEENS4_14SM90_TMA_STOREES22_S24_S24_EEEvvEEEEvNT_6ParamsE) ;  /* 0xffffff6c04107950 */ /* 0x000fea0003c3ffff */
        .weak           $__internal_2_$__cuda_sm10x_tcgen05_guardrail_trap_unallocated_columns_being_dealloced
        .type           $__internal_2_$__cuda_sm10x_tcgen05_guardrail_trap_unallocated_columns_being_dealloced,@function
        .size           $__internal_2_$__cuda_sm10x_tcgen05_guardrail_trap_unallocated_columns_being_dealloced,(.L_x_181 - $__internal_2_$__cuda_sm10x_tcgen05_guardrail_trap_unallocated_columns_being_dealloced)
$__internal_2_$__cuda_sm10x_tcgen05_guardrail_trap_unallocated_columns_being_dealloced:
[----:B------:R-:W-:Y:S05]  /*93c0*/  BPT.TRAP 0x1 ;  /* 0x000000040000795c */ /* 0x000fea0000300000 */
[----:B------:R-:W-:-:S04]  /*93d0*/  HFMA2 R3, -RZ, RZ, 0, 0 ;  /* 0x00000000ff037431 */ /* 0x000fc800000001ff */
[----:B------:R-:W-:Y:S05]  /*93e0*/  RET.REL.NODEC R2 `(_ZN7cutlass13device_kernelINS_4gemm6kernel13GemmUniversalIN4cute5tupleIJiiiiEEENS1_10collective13CollectiveMmaINS1_35MainloopSm100TmaUmmaWarpSpecializedILi2ELi2ELi4ENS5_IJNS4_1CILi1EEENSA_ILi2EEESB_EEEEENS5_IJNSA_ILi128EEENSA_ILi64EEESF_EEEfNS5_IJlSB_lEEEfSI_NS4_8TiledMMAINS4_8MMA_AtomIJNS4_17SM100_MMA_TF32_SSINS_10tfloat32_tESM_fLi128ELi64ELNS4_4UMMA5MajorE0ELSO_0ELNSN_7ScaleInE0ELSP_0EEEEEENS4_6LayoutINS5_IJSB_SB_SB_EEENS5_IJNSA_ILi0EEESU_SU_EEEEENS5_IJNS4_10UnderscoreESX_SX_EEEEENS4_23SM90_TMA_LOAD_MULTICASTENS4_14ComposedLayoutINS4_7SwizzleILi3ELi4ELi3EEENS4_18smem_ptr_flag_bitsILi32EEENSS_INS5_IJNSA_ILi8EEENSA_ILi32EEEEEENS5_IJS17_SB_EEEEEEEvNS4_8identityENS4_13SM90_TMA_LOADES1B_vS1C_EENS_8epilogue10collective18CollectiveEpilogueINS1F_23Sm100TmaWarpSpecializedILi4ELi2ELi16ELb1ELb0EEEJSH_NS5_IJNSS_ISF_SB_EENSS_INSA_ILi16EEESB_EEEEEfSI_fSI_NS1F_6fusion15FusionCallbacksIS1J_NS1O_17LinearCombinationIffffLNS_15FloatRoundStyleE2EEESH_S1N_JEEENS4_5SM1004TMEM4LOAD26SM100_TMEM_LOAD_32dp32b16xES1D_NS11_INS12_ILi2ELi4ELi3EEES15_NSS_INS5_IJS16_S1L_EEENS5_IJS1L_SB_EEEEEEENS4_39AutoVectorizingCopyWithAssumedAlignmentILi128EEENS4_14SM90_TMA_STOREES22_S24_S24_EEEvvEEEEvNT_6ParamsE) ;  /* 0xffffff6c02047950 */ /* 0x000fea0003c3ffff */
.L_x_180:
[----:B------:R-:W-:-:S00]  /*93f0*/  BRA `(.L_x_180) ;  /* 0xfffffffc00fc7947 */ /* 0x000fc0000383ffff */
[----:B------:R-:W-:-:S00]  /*9400*/  NOP ;  /* 0x0000000000007918 */ /* 0x000fc00000000000 */
[----:B------:R-:W-:-:S00]  /*9410*/  NOP ;  /* 0x0000000000007918 */ /* 0x000fc00000000000 */
[----:B------:R-:W-:-:S00]  /*9420*/  NOP ;  /* 0x0000000000007918 */ /* 0x000fc00000000000 */
[----:B------:R-:W-:-:S00]  /*9430*/  NOP ;  /* 0x0000000000007918 */ /* 0x000fc00000000000 */
[----:B------:R-:W-:-:S00]  /*9440*/  NOP ;  /* 0x0000000000007918 */ /* 0x000fc00000000000 */
[----:B------:R-:W-:-:S00]  /*9450*/  NOP ;  /* 0x0000000000007918 */ /* 0x000fc00000000000 */
[----:B------:R-:W-:-:S00]  /*9460*/  NOP ;  /* 0x0000000000007918 */ /* 0x000fc00000000000 */
[----:B------:R-:W-:-:S00]  /*9470*/  NOP ;  /* 0x0000000000007918 */ /* 0x000fc00000000000 */
.L_x_181:


//--------------------- .nv.global.init           --------------------------
	.section	.nv.global.init,"aw",@progbits
.nv.global.init:
	.type		$str$27,@object
	.size		$str$27,($str$28 - $str$27)
$str$27:
        /*0000*/ 	.byte	0x28, 0x61, 0x64, 0x64, 0x72, 0x65, 0x73, 0x73, 0x20, 0x26, 0x20, 0x6d, 0x61, 0x73, 0x6b, 0x29
        /*0010*/ 	.byte	0x20, 0x3d, 0x3d, 0x20, 0x30, 0x00
	.type		$str$28,@object
	.size		$str$28,($str$26 - $str$28)
$str$28:
        /*0016*/ 	.byte	0x2f, 0x74, 0x6d, 0x70, 0x2f, 0x63, 0x75, 0x74, 0x6c, 0x61, 0x73, 0x73, 0x5f, 0x73, 0x77, 0x65
        /*0026*/ 	.byte	0x65, 0x70, 0x5f, 0x73, 0x72, 0x63, 0x2f, 0x69, 0x6e, 0x63, 0x6c, 0x75, 0x64, 0x65, 0x2f, 0x63
        /*0036*/ 	.byte	0x75, 0x74, 0x65, 0x2f, 0x70, 0x6f, 0x69, 0x6e, 0x74, 0x65, 0x72, 0x5f, 0x66, 0x6c, 0x61, 0x67
        /*0046*/ 	.byte	0x67, 0x65, 0x64, 0x2e, 0x68, 0x70, 0x70, 0x00
	.type		$str$26,@object
	.size		$str$26,($str$25 - $str$26)
$str$26:
        /*004e*/ 	.byte	0x2f, 0x74, 0x6d, 0x70, 0x2f, 0x63, 0x75, 0x74, 0x6c, 0x61, 0x73, 0x73, 0x5f, 0x73, 0x77, 0x65
        /*005e*/ 	.byte	0x65, 0x70, 0x5f, 0x73, 0x72, 0x63, 0x2f, 0x69, 0x6e, 0x63, 0x6c, 0x75, 0x64, 0x65, 0x2f, 0x63
        /*006e*/ 	.byte	0x75, 0x74, 0x65, 0x2f, 0x61, 0x74, 0x6f, 0x6d, 0x2f, 0x63, 0x6f, 0x70, 0x79, 0x5f, 0x74, 0x72
        /*007e*/ 	.byte	0x61, 0x69, 0x74, 0x73, 0x5f, 0x73, 0x6d, 0x31, 0x30, 0x30, 0x2e, 0x68, 0x70, 0x70, 0x00
	.type		$str$25,@object
	.size		$str$25,(__unnamed_1 - $str$25)
$str$25:
        /*008d*/ 	.byte	0x28, 0x28, 0x75, 0x69, 0x6e, 0x74, 0x33, 0x32, 0x5f, 0x74, 0x28, 0x74, 0x68, 0x72, 0x65, 0x61
        /*009d*/ 	.byte	0x64, 0x49, 0x64, 0x78, 0x2e, 0x78, 0x29, 0x20, 0x2f, 0x20, 0x33, 0x32, 0x29, 0x20, 0x25, 0x20
        /*00ad*/ 	.byte	0x34, 0x29, 0x20, 0x3d, 0x3d, 0x20, 0x28, 0x28, 0x28, 0x74, 0x6d, 0x65, 0x6d, 0x5f, 0x61, 0x64
        /*00bd*/ 	.byte	0x64, 0x72, 0x20, 0x3e, 0x3e, 0x20, 0x31, 0x36, 0x29, 0x20, 0x2f, 0x20, 0x33, 0x32, 0x29, 0x20
        /*00cd*/ 	.byte	0x25, 0x20, 0x34, 0x29, 0x00
	.type		__unnamed_1,@object
	.size		__unnamed_1,(__unnamed_2 - __unnamed_1)
__unnamed_1:
        /*00d2*/ 	.byte	0x61, 0x75, 0x74, 0x6f, 0x20, 0x63, 0x75, 0x74, 0x65, 0x3a, 0x3a, 0x61, 0x73, 0x5f, 0x70, 0x6f
        /* <DEDUP_REMOVED lines=23> */
        /*0252*/ 	.byte	0x43, 0x3c, 0x32, 0x30, 0x34, 0x38, 0x3e, 0x3e, 0x3e, 0x3e, 0x5d, 0x00
	.type		__unnamed_2,@object
	.size		__unnamed_2,(.L_2 - __unnamed_2)
__unnamed_2:
        /* <DEDUP_REMOVED lines=42> */
        /*04fe*/ 	.byte	0x3e, 0x5d, 0x00
.L_2:


//--------------------- .nv.shared._ZN7cutlass13device_kernelINS_4gemm6kernel13GemmUniversalIN4cute5tupleIJiiiiEEENS1_10collective13CollectiveMmaINS1_35MainloopSm100TmaUmmaWarpSpecializedILi2ELi2ELi4ENS5_IJNS4_1CILi1EEENSA_ILi2EEESB_EEEEENS5_IJNSA_ILi128EEENSA_ILi64EEESF_EEEfNS5_IJlSB_lEEEfSI_NS4_8TiledMMAINS4_8MMA_AtomIJNS4_17SM100_MMA_TF32_SSINS_10tfloat32_tESM_fLi128ELi64ELNS4_4UMMA5MajorE0ELSO_0ELNSN_7ScaleInE0ELSP_0EEEEEENS4_6LayoutINS5_IJSB_SB_SB_EEENS5_IJNSA_ILi0EEESU_SU_EEEEENS5_IJNS4_10UnderscoreESX_SX_EEEEENS4_23SM90_TMA_LOAD_MULTICASTENS4_14ComposedLayoutINS4_7SwizzleILi3ELi4ELi3EEENS4_18smem_ptr_flag_bitsILi32EEENSS_INS5_IJNSA_ILi8EEENSA_ILi32EEEEEENS5_IJS17_SB_EEEEEEEvNS4_8identityENS4_13SM90_TMA_LOADES1B_vS1C_EENS_8epilogue10collective18CollectiveEpilogueINS1F_23Sm100TmaWarpSpecializedILi4ELi2ELi16ELb1ELb0EEEJSH_NS5_IJNSS_ISF_SB_EENSS_INSA_ILi16EEESB_EEEEEfSI_fSI_NS1F_6fusion15FusionCallbacksIS1J_NS1O_17LinearCombinationIffffLNS_15FloatRoundStyleE2EEESH_S1N_JEEENS4_5SM1004TMEM4LOAD26SM100_TMEM_LOAD_32dp32b16xES1D_NS11_INS12_ILi2ELi4ELi3EEES15_NSS_INS5_IJS16_S1L_EEENS5_IJS1L_SB_EEEEEEENS4_39AutoVectorizingCopyWithAssumedAlignmentILi128EEENS4_14SM90_TMA_STOREES22_S24_S24_EEEvvEEEEvNT_6ParamsE --------------------------
	.section	.nv.shared._ZN7cutlass13device_kernelINS_4gemm6kernel13GemmUniversalIN4cute5tupleIJiiiiEEENS1_10collective13CollectiveMmaINS1_35MainloopSm100TmaUmmaWarpSpecializedILi2ELi2ELi4ENS5_IJNS4_1CILi1EEENSA_ILi2EEESB_EEEEENS5_IJNSA_ILi128EEENSA_ILi64EEESF_EEEfNS5_IJlSB_lEEEfSI_NS4_8TiledMMAINS4_8MMA_AtomIJNS4_17SM100_MMA_TF32_SSINS_10tfloat32_tESM_fLi128ELi64ELNS4_4UMMA5MajorE0ELSO_0ELNSN_7ScaleInE0ELSP_0EEEEEENS4_6LayoutINS5_IJSB_SB_SB_EEENS5_IJNSA_ILi0EEESU_SU_EEEEENS5_IJNS4_10UnderscoreESX_SX_EEEEENS4_23SM90_TMA_LOAD_MULTICASTENS4_14ComposedLayoutINS4_7SwizzleILi3ELi4ELi3EEENS4_18smem_ptr_flag_bitsILi32EEENSS_INS5_IJNSA_ILi8EEENSA_ILi32EEEEEENS5_IJS17_SB_EEEEEEEvNS4_8identityENS4_13SM90_TMA_LOADES1B_vS1C_EENS_8epilogue10collective18CollectiveEpilogueINS1F_23Sm100TmaWarpSpecializedILi4ELi2ELi16ELb1ELb0EEEJSH_NS5_IJNSS_ISF_SB_EENSS_INSA_ILi16EEESB_EEEEEfSI_fSI_NS1F_6fusion15FusionCallbacksIS1J_NS1O_17LinearCombinationIffffLNS_15FloatRoundStyleE2EEESH_S1N_JEEENS4_5SM1004TMEM4LOAD26SM100_TMEM_LOAD_32dp32b16xES1D_NS11_INS12_ILi2ELi4ELi3EEES15_NSS_INS5_IJS16_S1L_EEENS5_IJS1L_SB_EEEEEEENS4_39AutoVectorizingCopyWithAssumedAlignmentILi128EEENS4_14SM90_TMA_STOREES22_S24_S24_EEEvvEEEEvNT_6ParamsE,"aw",@nobits
	.sectionflags	@""
	.align	16
	.zero		1024


//--------------------- .nv.shared.reserved.0     --------------------------
	.section	.nv.shared.reserved.0,"aw",@nobits
	.weak		__nv_reservedSMEM_offset_0_alias
	.size		__nv_reservedSMEM_offset_0_alias, 0, 64
	.other		__nv_reservedSMEM_offset_0_alias,@"STO_CUDA_RESERVED_SHARED STV_DEFAULT"
__nv_reservedSMEM_offset_0_alias:
	.zero		0
.nv.shared.reserved.0:
	.zero		64
	.weak		__nv_reservedSMEM_tcgen05_partition
	.type		__nv_reservedSMEM_tcgen05_partition,@object
	.size		__nv_reservedSMEM_tcgen05_partition,(.L_0 - __nv_reservedSMEM_tcgen05_partition)
__nv_reservedSMEM_tcgen05_partition:
	.zero		32
.L_0:


//--------------------- .nv.global                --------------------------
	.section	.nv.global,"aw",@nobits
.nv.global:
	.type		_ZN40_INTERNAL_d4d099d3_4_k_cu_2b18eb8b_298434cute1_E,@object
	.size		_ZN40_INTERNAL_d4d099d3_4_k_cu_2b18eb8b_298434cute1_E,(_ZN40_INTERNAL_d4d099d3_4_k_cu_2b18eb8b_298434cuda3std3__45__cpo6cbeginE - _ZN40_INTERNAL_d4d099d3_4_k_cu_2b18eb8b_298434cute1_E)
_ZN40_INTERNAL_d4d099d3_4_k_cu_2b18eb8b_298434cute1_E:
	.zero		1
	.type		_ZN40_INTERNAL_d4d099d3_4_k_cu_2b18eb8b_298434cuda3std3__45__cpo6cbeginE,@object
	.size		_ZN40_INTERNAL_d4d099d3_4_k_cu_2b18eb8b_298434cuda3std3__45__cpo6cbeginE,(_ZN40_INTERNAL_d4d099d3_4_k_cu_2b18eb8b_298434cuda3std3__48in_placeE - _ZN40_INTERNAL_d4d099d3_4_k_cu_2b18eb8b_298434cuda3std3__45__cpo6cbeginE)
_ZN40_INTERNAL_d4d099d3_4_k_cu_2b18eb8b_298434cuda3std3__45__cpo6cbeginE:
	.zero		1
	.type		_ZN40_INTERNAL_d4d099d3_4_k_cu_2b18eb8b_298434cuda3std3__48in_placeE,@object
	.size		_ZN40_INTERNAL_d4d099d3_4_k_cu_2b18eb8b_298434cuda3std3__48in_placeE,(_ZN40_INTERNAL_d4d099d3_4_k_cu_2b18eb8b_298434cuda3std6ranges3__45__cpo9iter_moveE - _ZN40_INTERNAL_d4d099d3_4_k_cu_2b18eb8b_298434cuda3std3__48in_placeE)
_ZN40_INTERNAL_d4d099d3_4_k_cu_2b18eb8b_298434cuda3std3__48in_placeE:
	.zero		1
	.type		_ZN40_INTERNAL_d4d099d3_4_k_cu_2b18eb8b_298434cuda3std6ranges3__45__cpo9iter_moveE,@object
	.size		_ZN40_INTERNAL_d4d099d3_4_k_cu_2b18eb8b_298434cuda3std6ranges3__45__cpo9iter_moveE,(_ZN40_INTERNAL_d4d099d3_4_k_cu_2b18eb8b_298434cuda3std3__45__cpo5beginE - _ZN40_INTERNAL_d4d099d3_4_k_cu_2b18eb8b_298434cuda3std6ranges3__45__cpo9iter_moveE)
_ZN40_INTERNAL_d4d099d3_4_k_cu_2b18eb8b_298434cuda3std6ranges3__45__cpo9iter_moveE:
	.zero		1
	.type		_ZN40_INTERNAL_d4d099d3_4_k_cu_2b18eb8b_298434cuda3std3__45__cpo5beginE,@object
	.size		_ZN40_INTERNAL_d4d099d3_4_k_cu_2b18eb8b_298434cuda3std3__45__cpo5beginE,(_ZN40_INTERNAL_d4d099d3_4_k_cu_2b18eb8b_298434cuda3std3__442_GLOBAL__N__d4d099d3_4_k_cu_2b18eb8b_298436ignoreE - _ZN40_INTERNAL_d4d099d3_4_k_cu_2b18eb8b_298434cuda3std3__45__cpo5beginE)
_ZN40_INTERNAL_d4d099d3_4_k_cu_2b18eb8b_298434cuda3std3__45__cpo5beginE:
	.zero		1
	.type		_ZN40_INTERNAL_d4d099d3_4_k_cu_2b18eb8b_298434cuda3std3__442_GLOBAL__N__d4d099d3_4_k_cu_2b18eb8b_298436ignoreE,@object
	.size		_ZN40_INTERNAL_d4d099d3_4_k_cu_2b18eb8b_298434cuda3std3__442_GLOBAL__N__d4d099d3_4_k_cu_2b18eb8b_298436ignoreE,(_ZN40_INTERNAL_d4d099d3_4_k_cu_2b18eb8b_298434cute7productE - _ZN40_INTERNAL_d4d099d3_4_k_cu_2b18eb8b_298434cuda3std3__442_GLOBAL__N__d4d099d3_4_k_cu_2b18eb8b_298436ignoreE)
_ZN40_INTERNAL_d4d099d3_4_k_cu_2b18eb8b_298434cuda3std3__442_GLOBAL__N__d4d099d3_4_k_cu_2b18eb8b_298436ignoreE:
	.zero		1
	.type		_ZN40_INTERNAL_d4d099d3_4_k_cu_2b18eb8b_298434cute7productE,@object
	.size		_ZN40_INTERNAL_d4d099d3_4_k_cu_2b18eb8b_298434cute7productE,(_ZN40_INTERNAL_d4d099d3_4_k_cu_2b18eb8b_298434cuda3std3__45__cpo3endE - _ZN40_INTERNAL_d4d099d3_4_k_cu_2b18eb8b_298434cute7productE)
_ZN40_INTERNAL_d4d099d3_4_k_cu_2b18eb8b_298434cute7productE:
	.zero		1
	.type		_ZN40_INTERNAL_d4d099d3_4_k_cu_2b18eb8b_298434cuda3std3__45__cpo3endE,@object
	.size		_ZN40_INTERNAL_d4d099d3_4_k_cu_2b18eb8b_298434cuda3std3__45__cpo3endE,(_ZN40_INTERNAL_d4d099d3_4_k_cu_2b18eb8b_298434cuda3std3__419piecewise_constructE - _ZN40_INTERNAL_d4d099d3_4_k_cu_2b18eb8b_298434cuda3std3__45__cpo3endE)
_ZN40_INTERNAL_d4d099d3_4_k_cu_2b18eb8b_298434cuda3std3__45__cpo3endE:
	.zero		1
	.type		_ZN40_INTERNAL_d4d099d3_4_k_cu_2b18eb8b_298434cuda3std3__419piecewise_constructE,@object
	.size		_ZN40_INTERNAL_d4d099d3_4_k_cu_2b18eb8b_298434cuda3std3__419piecewise_constructE,(_ZN40_INTERNAL_d4d099d3_4_k_cu_2b18eb8b_298434cuda3std3__45__cpo4cendE - _ZN40_INTERNAL_d4d099d3_4_k_cu_2b18eb8b_298434cuda3std3__419piecewise_constructE)
_ZN40_INTERNAL_d4d099d3_4_k_cu_2b18eb8b_298434cuda3std3__419piecewise_constructE:
	.zero		1
	.type		_ZN40_INTERNAL_d4d099d3_4_k_cu_2b18eb8b_298434cuda3std3__45__cpo4cendE,@object
	.size		_ZN40_INTERNAL_d4d099d3_4_k_cu_2b18eb8b_298434cuda3std3__45__cpo4cendE,(_ZN40_INTERNAL_d4d099d3_4_k_cu_2b18eb8b_298434cuda3std6ranges3__45__cpo4swapE - _ZN40_INTERNAL_d4d099d3_4_k_cu_2b18eb8b_298434cuda3std3__45__cpo4cendE)
_ZN40_INTERNAL_d4d099d3_4_k_cu_2b18eb8b_298434cuda3std3__45__cpo4cendE:
	.zero		1
	.type		_ZN40_INTERNAL_d4d099d3_4_k_cu_2b18eb8b_298434cuda3std6ranges3__45__cpo4swapE,@object
	.size		_ZN40_INTERNAL_d4d099d3_4_k_cu_2b18eb8b_298434cuda3std6ranges3__45__cpo4swapE,(.L_10 - _ZN40_INTERNAL_d4d099d3_4_k_cu_2b18eb8b_298434cuda3std6ranges3__45__cpo4swapE)
_ZN40_INTERNAL_d4d099d3_4_k_cu_2b18eb8b_298434cuda3std6ranges3__45__cpo4swapE:
	.zero		1
.L_10:


//--------------------- .nv.constant0._ZN7cutlass13device_kernelINS_4gemm6kernel13GemmUniversalIN4cute5tupleIJiiiiEEENS1_10collective13CollectiveMmaINS1_35MainloopSm100TmaUmmaWarpSpecializedILi2ELi2ELi4ENS5_IJNS4_1CILi1EEENSA_ILi2EEESB_EEEEENS5_IJNSA_ILi128EEENSA_ILi64EEESF_EEEfNS5_IJlSB_lEEEfSI_NS4_8TiledMMAINS4_8MMA_AtomIJNS4_17SM100_MMA_TF32_SSINS_10tfloat32_tESM_fLi128ELi64ELNS4_4UMMA5MajorE0ELSO_0ELNSN_7ScaleInE0ELSP_0EEEEEENS4_6LayoutINS5_IJSB_SB_SB_EEENS5_IJNSA_ILi0EEESU_SU_EEEEENS5_IJNS4_10UnderscoreESX_SX_EEEEENS4_23SM90_TMA_LOAD_MULTICASTENS4_14ComposedLayoutINS4_7SwizzleILi3ELi4ELi3EEENS4_18smem_ptr_flag_bitsILi32EEENSS_INS5_IJNSA_ILi8EEENSA_ILi32EEEEEENS5_IJS17_SB_EEEEEEEvNS4_8identityENS4_13SM90_TMA_LOADES1B_vS1C_EENS_8epilogue10collective18CollectiveEpilogueINS1F_23Sm100TmaWarpSpecializedILi4ELi2ELi16ELb1ELb0EEEJSH_NS5_IJNSS_ISF_SB_EENSS_INSA_ILi16EEESB_EEEEEfSI_fSI_NS1F_6fusion15FusionCallbacksIS1J_NS1O_17LinearCombinationIffffLNS_15FloatRoundStyleE2EEESH_S1N_JEEENS4_5SM1004TMEM4LOAD26SM100_TMEM_LOAD_32dp32b16xES1D_NS11_INS12_ILi2ELi4ELi3EEES15_NSS_INS5_IJS16_S1L_EEENS5_IJS1L_SB_EEEEEEENS4_39AutoVectorizingCopyWithAssumedAlignmentILi128EEENS4_14SM90_TMA_STOREES22_S24_S24_EEEvvEEEEvNT_6ParamsE --------------------------
	.section	.nv.constant0._ZN7cutlass13device_kernelINS_4gemm6kernel13GemmUniversalIN4cute5tupleIJiiiiEEENS1_10collective13CollectiveMmaINS1_35MainloopSm100TmaUmmaWarpSpecializedILi2ELi2ELi4ENS5_IJNS4_1CILi1EEENSA_ILi2EEESB_EEEEENS5_IJNSA_ILi128EEENSA_ILi64EEESF_EEEfNS5_IJlSB_lEEEfSI_NS4_8TiledMMAINS4_8MMA_AtomIJNS4_17SM100_MMA_TF32_SSINS_10tfloat32_tESM_fLi128ELi64ELNS4_4UMMA5MajorE0ELSO_0ELNSN_7ScaleInE0ELSP_0EEEEEENS4_6LayoutINS5_IJSB_SB_SB_EEENS5_IJNSA_ILi0EEESU_SU_EEEEENS5_IJNS4_10UnderscoreESX_SX_EEEEENS4_23SM90_TMA_LOAD_MULTICASTENS4_14ComposedLayoutINS4_7SwizzleILi3ELi4ELi3EEENS4_18smem_ptr_flag_bitsILi32EEENSS_INS5_IJNSA_ILi8EEENSA_ILi32EEEEEENS5_IJS17_SB_EEEEEEEvNS4_8identityENS4_13SM90_TMA_LOADES1B_vS1C_EENS_8epilogue10collective18CollectiveEpilogueINS1F_23Sm100TmaWarpSpecializedILi4ELi2ELi16ELb1ELb0EEEJSH_NS5_IJNSS_ISF_SB_EENSS_INSA_ILi16EEESB_EEEEEfSI_fSI_NS1F_6fusion15FusionCallbacksIS1J_NS1O_17LinearCombinationIffffLNS_15FloatRoundStyleE2EEESH_S1N_JEEENS4_5SM1004TMEM4LOAD26SM100_TMEM_LOAD_32dp32b16xES1D_NS11_INS12_ILi2ELi4ELi3EEES15_NSS_INS5_IJS16_S1L_EEENS5_IJS1L_SB_EEEEEEENS4_39AutoVectorizingCopyWithAssumedAlignmentILi128EEENS4_14SM90_TMA_STOREES22_S24_S24_EEEvvEEEEvNT_6ParamsE,"a",@progbits
	.sectionflags	@""
	.align	4
.nv.constant0._ZN7cutlass13device_kernelINS_4gemm6kernel13GemmUniversalIN4cute5tupleIJiiiiEEENS1_10collective13CollectiveMmaINS1_35MainloopSm100TmaUmmaWarpSpecializedILi2ELi2ELi4ENS5_IJNS4_1CILi1EEENSA_ILi2EEESB_EEEEENS5_IJNSA_ILi128EEENSA_ILi64EEESF_EEEfNS5_IJlSB_lEEEfSI_NS4_8TiledMMAINS4_8MMA_AtomIJNS4_17SM100_MMA_TF32_SSINS_10tfloat32_tESM_fLi128ELi64ELNS4_4UMMA5MajorE0ELSO_0ELNSN_7ScaleInE0ELSP_0EEEEEENS4_6LayoutINS5_IJSB_SB_SB_EEENS5_IJNSA_ILi0EEESU_SU_EEEEENS5_IJNS4_10UnderscoreESX_SX_EEEEENS4_23SM90_TMA_LOAD_MULTICASTENS4_14ComposedLayoutINS4_7SwizzleILi3ELi4ELi3EEENS4_18smem_ptr_flag_bitsILi32EEENSS_INS5_IJNSA_ILi8EEENSA_ILi32EEEEEENS5_IJS17_SB_EEEEEEEvNS4_8identityENS4_13SM90_TMA_LOADES1B_vS1C_EENS_8epilogue10collective18CollectiveEpilogueINS1F_23Sm100TmaWarpSpecializedILi4ELi2ELi16ELb1ELb0EEEJSH_NS5_IJNSS_ISF_SB_EENSS_INSA_ILi16EEESB_EEEEEfSI_fSI_NS1F_6fusion15FusionCallbacksIS1J_NS1O_17LinearCombinationIffffLNS_15FloatRoundStyleE2EEESH_S1N_JEEENS4_5SM1004TMEM4LOAD26SM100_TMEM_LOAD_32dp32b16xES1D_NS11_INS12_ILi2ELi4ELi3EEES15_NSS_INS5_IJS16_S1L_EEENS5_IJS1L_SB_EEEEEEENS4_39AutoVectorizingCopyWithAssumedAlignmentILi128EEENS4_14SM90_TMA_STOREES22_S24_S24_EEEvvEEEEvNT_6ParamsE:
	.zero		2944


//--------------------- SYMBOLS --------------------------

	.type		.nv.reservedSmem.offset0,@object
	.size		.nv.reservedSmem.offset0,0x4
	.type		.nv.reservedSmem.cap,@object
	.size		.nv.reservedSmem.cap,0x4
	.type		__assertfail,@function
